	.target	sm_90a

	.elftype	@"ET_EXEC"


//--------------------- .note.nv.tkinfo           --------------------------
	.section	.note.nv.tkinfo,"",@"SHT_NOTE"
	.sectionflags	@"SHF_NOTE_NV_TKINFO"
	.tkinfo
        /*0018*/ 	.word	0x00000002
        /*0030*/ 	.string	""
        /*0030*/ 	.string	"ptxas"
        /*0030*/ 	.string	"Cuda compilation tools, release 13.0, V13.0.88"
        /*0030*/ 	.string	"Build cuda_13.0.r13.0/compiler.36424714_0"
        /*0030*/ 	.string	"-v  -suppress-debug-info  -lineinfo  -arch sm_90a "



//--------------------- .note.nv.cuinfo           --------------------------
	.section	.note.nv.cuinfo,"",@"SHT_NOTE"
	.sectionflags	@"SHF_NOTE_NV_CUINFO"
        /*0018*/ 	.short	0x0002
        /*001a*/ 	.short	0x005a
        /*001c*/ 	.short	0x0082
	.zero		2


//--------------------- .nv.info                  --------------------------
	.section	.nv.info,"",@"SHT_CUDA_INFO"
	.align	4


	//----- nvinfo : EIATTR_REGCOUNT
	.align		4
        /*0000*/ 	.byte	0x04, 0x2f
        /*0002*/ 	.short	(.L_1 - .L_0)
	.align		4
.L_0:
        /*0004*/ 	.word	index@(gluon_wgmma)
        /*0008*/ 	.word	0x0000009a


	//----- nvinfo : EIATTR_FRAME_SIZE
	.align		4
.L_1:
        /*000c*/ 	.byte	0x04, 0x11
        /*000e*/ 	.short	(.L_3 - .L_2)
	.align		4
.L_2:
        /*0010*/ 	.word	index@(gluon_wgmma)
        /*0014*/ 	.word	0x00000000


	//----- nvinfo : EIATTR_MIN_STACK_SIZE
	.align		4
.L_3:
        /*0018*/ 	.byte	0x04, 0x12
        /*001a*/ 	.short	(.L_5 - .L_4)
	.align		4
.L_4:
        /*001c*/ 	.word	index@(gluon_wgmma)
        /*0020*/ 	.word	0x00000000
.L_5:


//--------------------- .nv.compat                --------------------------
	.section	.nv.compat,"",@"SHT_CUDA_COMPAT_INFO"
	.align	4
        /*0000*/ 	.byte	0x02, 0x09, 0x01, 0x00, 0x02, 0x02, 0x04, 0x00, 0x02, 0x05, 0x05, 0x00, 0x03, 0x07, 0x01, 0x01
        /*0010*/ 	.byte	0x02, 0x03, 0x03, 0x00, 0x02, 0x06, 0x01, 0x00, 0x04, 0x0b, 0x08, 0x00, 0x00, 0x00, 0x00, 0x00
        /*0020*/ 	.byte	0x00, 0x00, 0x00, 0x00


//--------------------- .nv.info.gluon_wgmma      --------------------------
	.section	.nv.info.gluon_wgmma,"",@"SHT_CUDA_INFO"
	.sectionflags	@""
	.align	4


	//----- nvinfo : EIATTR_CUDA_API_VERSION
	.align		4
        /*0000*/ 	.byte	0x04, 0x37
        /*0002*/ 	.short	(.L_7 - .L_6)
.L_6:
        /*0004*/ 	.word	0x00000082


	//----- nvinfo : EIATTR_KPARAM_INFO
	.align		4
.L_7:
        /*0008*/ 	.byte	0x04, 0x17
        /*000a*/ 	.short	(.L_9 - .L_8)
.L_8:
        /*000c*/ 	.word	0x00000000
        /*0010*/ 	.short	0x000a
        /*0012*/ 	.short	0x0048
        /*0014*/ 	.byte	0x00, 0xf4, 0x21, 0x00


	//----- nvinfo : EIATTR_KPARAM_INFO
	.align		4
.L_9:
        /*0018*/ 	.byte	0x04, 0x17
        /*001a*/ 	.short	(.L_11 - .L_10)
.L_10:
        /*001c*/ 	.word	0x00000000
        /*0020*/ 	.short	0x0009
        /*0022*/ 	.short	0x0040
        /*0024*/ 	.byte	0x00, 0xf4, 0x21, 0x00


	//----- nvinfo : EIATTR_KPARAM_INFO
	.align		4
.L_11:
        /*0028*/ 	.byte	0x04, 0x17
        /*002a*/ 	.short	(.L_13 - .L_12)
.L_12:
        /*002c*/ 	.word	0x00000000
        /*0030*/ 	.short	0x0008
        /*0032*/ 	.short	0x0038
        /*0034*/ 	.byte	0x00, 0xf0, 0x21, 0x00


	//----- nvinfo : EIATTR_KPARAM_INFO
	.align		4
.L_13:
        /*0038*/ 	.byte	0x04, 0x17
        /*003a*/ 	.short	(.L_15 - .L_14)
.L_14:
        /*003c*/ 	.word	0x00000000
        /*0040*/ 	.short	0x0007
        /*0042*/ 	.short	0x0030
        /*0044*/ 	.byte	0x00, 0xf0, 0x21, 0x00


	//----- nvinfo : EIATTR_KPARAM_INFO
	.align		4
.L_15:
        /*0048*/ 	.byte	0x04, 0x17
        /*004a*/ 	.short	(.L_17 - .L_16)
.L_16:
        /*004c*/ 	.word	0x00000000
        /*0050*/ 	.short	0x0006
        /*0052*/ 	.short	0x0028
        /*0054*/ 	.byte	0x00, 0xf0, 0x21, 0x00


	//----- nvinfo : EIATTR_KPARAM_INFO
	.align		4
.L_17:
        /*0058*/ 	.byte	0x04, 0x17
        /*005a*/ 	.short	(.L_19 - .L_18)
.L_18:
        /*005c*/ 	.word	0x00000000
        /*0060*/ 	.short	0x0005
        /*0062*/ 	.short	0x0020
        /*0064*/ 	.byte	0x00, 0xf0, 0x11, 0x00


	//----- nvinfo : EIATTR_KPARAM_INFO
	.align		4
.L_19:
        /*0068*/ 	.byte	0x04, 0x17
        /*006a*/ 	.short	(.L_21 - .L_20)
.L_20:
        /*006c*/ 	.word	0x00000000
        /*0070*/ 	.short	0x0004
        /*0072*/ 	.short	0x001c
        /*0074*/ 	.byte	0x00, 0xf0, 0x11, 0x00


	//----- nvinfo : EIATTR_KPARAM_INFO
	.align		4
.L_21:
        /*0078*/ 	.byte	0x04, 0x17
        /*007a*/ 	.short	(.L_23 - .L_22)
.L_22:
        /*007c*/ 	.word	0x00000000
        /*0080*/ 	.short	0x0003
        /*0082*/ 	.short	0x0018
        /*0084*/ 	.byte	0x00, 0xf0, 0x11, 0x00


	//----- nvinfo : EIATTR_KPARAM_INFO
	.align		4
.L_23:
        /*0088*/ 	.byte	0x04, 0x17
        /*008a*/ 	.short	(.L_25 - .L_24)
.L_24:
        /*008c*/ 	.word	0x00000000
        /*0090*/ 	.short	0x0002
        /*0092*/ 	.short	0x0010
        /*0094*/ 	.byte	0x00, 0xf4, 0x21, 0x00


	//----- nvinfo : EIATTR_KPARAM_INFO
	.align		4
.L_25:
        /*0098*/ 	.byte	0x04, 0x17
        /*009a*/ 	.short	(.L_27 - .L_26)
.L_26:
        /*009c*/ 	.word	0x00000000
        /*00a0*/ 	.short	0x0001
        /*00a2*/ 	.short	0x0008
        /*00a4*/ 	.byte	0x00, 0xf4, 0x21, 0x00


	//----- nvinfo : EIATTR_KPARAM_INFO
	.align		4
.L_27:
        /*00a8*/ 	.byte	0x04, 0x17
        /*00aa*/ 	.short	(.L_29 - .L_28)
.L_28:
        /*00ac*/ 	.word	0x00000000
        /*00b0*/ 	.short	0x0000
        /*00b2*/ 	.short	0x0000
        /*00b4*/ 	.byte	0x00, 0xf4, 0x21, 0x00


	//----- nvinfo : EIATTR_SPARSE_MMA_MASK
	.align		4
.L_29:
        /*00b8*/ 	.byte	0x03, 0x50
        /*00ba*/ 	.short	0x0000


	//----- nvinfo : EIATTR_MAXREG_COUNT
	.align		4
        /*00bc*/ 	.byte	0x03, 0x1b
        /*00be*/ 	.short	0x00ff


	//----- nvinfo : EIATTR_NUM_BARRIERS
	.align		4
        /*00c0*/ 	.byte	0x02, 0x4c
        /*00c2*/ 	.byte	0x01
	.zero		1


	//----- nvinfo : EIATTR_MERCURY_ISA_VERSION
	.align		4
        /*00c4*/ 	.byte	0x03, 0x5f
        /*00c6*/ 	.short	0x0101


	//----- nvinfo : EIATTR_INT_WARP_WIDE_INSTR_OFFSETS
	.align		4
        /*00c8*/ 	.byte	0x04, 0x31
        /*00ca*/ 	.short	(.L_31 - .L_30)


	//   ....[0]....
.L_30:
        /*00cc*/ 	.word	0x00001660


	//   ....[1]....
        /*00d0*/ 	.word	0x00001680


	//   ....[2]....
        /*00d4*/ 	.word	0x00001690


	//   ....[3]....
        /*00d8*/ 	.word	0x00001770


	//   ....[4]....
        /*00dc*/ 	.word	0x00001d60


	//   ....[5]....
        /*00e0*/ 	.word	0x00001d70


	//   ....[6]....
        /*00e4*/ 	.word	0x00001e30


	//   ....[7]....
        /*00e8*/ 	.word	0x00001e40


	//   ....[8]....
        /*00ec*/ 	.word	0x00002680


	//   ....[9]....
        /*00f0*/ 	.word	0x000026a0


	//----- nvinfo : EIATTR_COOP_GROUP_MASK_REGIDS
	.align		4
.L_31:
        /*00f4*/ 	.byte	0x04, 0x29
        /*00f6*/ 	.short	(.L_33 - .L_32)


	//   ....[0]....
.L_32:
        /*00f8*/ 	.word	0xffffffff


	//   ....[1]....
        /*00fc*/ 	.word	0xffffffff


	//   ....[2]....
        /*0100*/ 	.word	0xffffffff


	//----- nvinfo : EIATTR_COOP_GROUP_INSTR_OFFSETS
	.align		4
.L_33:
        /*0104*/ 	.byte	0x04, 0x28
        /*0106*/ 	.short	(.L_35 - .L_34)


	//   ....[0]....
.L_34:
        /*0108*/ 	.word	0x00000160


	//   ....[1]....
        /*010c*/ 	.word	0x00000700


	//   ....[2]....
        /*0110*/ 	.word	0x00000cf0


	//----- nvinfo : EIATTR_MBARRIER_INSTR_OFFSETS
	.align		4
.L_35:
        /*0114*/ 	.byte	0x04, 0x39
        /*0116*/ 	.short	(.L_37 - .L_36)


	//   ....[0]....
.L_36:
        /*0118*/ 	.word	0x000017d0
        /*011c*/ 	.word	0x000000ff
        /*0120*/ 	.word	0x0003c000
        /*0124*/ 	.short	0x0100
        /*0126*/ 	.byte	0x28
	.zero		1


	//   ....[1]....
        /*0128*/ 	.word	0x00001800
        /*012c*/ 	.word	0x000000ff
        /*0130*/ 	.word	0x0003c008
        /*0134*/ 	.short	0x0100
        /*0136*/ 	.byte	0x28
	.zero		1


	//   ....[2]....
        /*0138*/ 	.word	0x00001820
        /*013c*/ 	.word	0x000000ff
        /*0140*/ 	.word	0x0003c010
        /*0144*/ 	.short	0x0100
        /*0146*/ 	.byte	0x28
	.zero		1


	//   ....[3]....
        /*0148*/ 	.word	0x00001f10
        /*014c*/ 	.word	0x000000ff
        /*0150*/ 	.word	0x0003c000
        /*0154*/ 	.short	0x010a
        /*0156*/ 	.byte	0x16
	.zero		1


	//   ....[4]....
        /*0158*/ 	.word	0x00002600
        /*015c*/ 	.word	0x000000ff
        /*0160*/ 	.word	0x0003c000
        /*0164*/ 	.short	0x0108
        /*0166*/ 	.byte	0x28
	.zero		1


	//   ....[5]....
        /*0168*/ 	.word	0x00002740
        /*016c*/ 	.word	0x000000ff
        /*0170*/ 	.word	0x0003c008
        /*0174*/ 	.short	0x0108
        /*0176*/ 	.byte	0x28
	.zero		1


	//   ....[6]....
        /*0178*/ 	.word	0x00002830
        /*017c*/ 	.word	0x000000ff
        /*0180*/ 	.word	0x0003c010
        /*0184*/ 	.short	0x0108
        /*0186*/ 	.byte	0x28
	.zero		1


	//   ....[7]....
        /*0188*/ 	.word	0x00002c30
        /*018c*/ 	.word	0x000000ff
        /*0190*/ 	.word	0x0003c000
        /*0194*/ 	.short	0x010a
        /*0196*/ 	.byte	0x16
	.zero		1


	//----- nvinfo : EIATTR_NUM_MBARRIERS
	.align		4
.L_37:
        /*0198*/ 	.byte	0x03, 0x38
        /*019a*/ 	.short	0x0003


	//----- nvinfo : EIATTR_EXIT_INSTR_OFFSETS
	.align		4
        /*019c*/ 	.byte	0x04, 0x1c
        /*019e*/ 	.short	(.L_39 - .L_38)


	//   ....[0]....
.L_38:
        /*01a0*/ 	.word	0x00002c20


	//----- nvinfo : EIATTR_REQNTID
	.align		4
.L_39:
        /*01a4*/ 	.byte	0x04, 0x10
        /*01a6*/ 	.short	(.L_41 - .L_40)
.L_40:
        /*01a8*/ 	.word	0x00000080
        /*01ac*/ 	.word	0x00000001
        /*01b0*/ 	.word	0x00000001


	//----- nvinfo : EIATTR_CRS_STACK_SIZE
	.align		4
.L_41:
        /*01b4*/ 	.byte	0x04, 0x1e
        /*01b6*/ 	.short	(.L_43 - .L_42)
.L_42:
        /*01b8*/ 	.word	0x00000000


	//----- nvinfo : EIATTR_CBANK_PARAM_SIZE
	.align		4
.L_43:
        /*01bc*/ 	.byte	0x03, 0x19
        /*01be*/ 	.short	0x0050


	//----- nvinfo : EIATTR_PARAM_CBANK
	.align		4
        /*01c0*/ 	.byte	0x04, 0x0a
        /*01c2*/ 	.short	(.L_45 - .L_44)
	.align		4
.L_44:
        /*01c4*/ 	.word	index@(.nv.constant0.gluon_wgmma)
        /*01c8*/ 	.short	0x0210
        /*01ca*/ 	.short	0x0050


	//----- nvinfo : EIATTR_SW_WAR
	.align		4
.L_45:
        /*01cc*/ 	.byte	0x04, 0x36
        /*01ce*/ 	.short	(.L_47 - .L_46)
.L_46:
        /*01d0*/ 	.word	0x00000008
.L_47:


//--------------------- .nv.callgraph             --------------------------
	.section	.nv.callgraph,"",@"SHT_CUDA_CALLGRAPH"
	.align	4
	.sectionentsize	8
	.align		4
        /*0000*/ 	.word	0x00000000
	.align		4
        /*0004*/ 	.word	0xffffffff
	.align		4
        /*0008*/ 	.word	0x00000000
	.align		4
        /*000c*/ 	.word	0xfffffffe
	.align		4
        /*0010*/ 	.word	0x00000000
	.align		4
        /*0014*/ 	.word	0xfffffffd
	.align		4
        /*0018*/ 	.word	0x00000000
	.align		4
        /*001c*/ 	.word	0xfffffffc


//--------------------- .text.gluon_wgmma         --------------------------
	.section	.text.gluon_wgmma,"ax",@progbits
	.align	128
        .global         gluon_wgmma
        .type           gluon_wgmma,@function
        .size           gluon_wgmma,(.L_x_52 - gluon_wgmma)
        .other          gluon_wgmma,@"STO_CUDA_ENTRY STV_DEFAULT"
gluon_wgmma:
.text.gluon_wgmma:
[----:B------:R-:W-:Y:S01]  /*0000*/  LDC R1, c[0x0][0x28] ;  /* 0x00000a00ff017b82 */ /* 0x000fe20000000800 */
[----:B------:R-:W1:Y:S07]  /*0010*/  S2R R0, SR_TID.X ;  /* 0x0000000000007919 */ /* 0x000e6e0000002100 */
[----:B------:R-:W2:Y:S01]  /*0020*/  S2UR UR4, SR_CgaCtaId ;  /* 0x00000000000479c3 */ /* 0x000ea20000008800 */
[----:B------:R-:W-:Y:S01]  /*0030*/  UMOV UR40, 0x400 ;  /* 0x0000040000287882 */ /* 0x000fe20000000000 */
[----:B------:R-:W-:Y:S01]  /*0040*/  ULDC UR6, c[0x0][0xc] ;  /* 0x0000030000067ab9 */ /* 0x000fe20000000800 */
[----:B------:R-:W-:Y:S01]  /*0050*/  ULDC.64 UR42, c[0x0][0x250] ;  /* 0x00009400002a7ab9 */ /* 0x000fe20000000a00 */
[----:B------:R-:W-:Y:S01]  /*0060*/  UMOV UR59, URZ ;  /* 0x0000003f003b7c82 */ /* 0x000fe20008000000 */
[----:B------:R-:W-:Y:S03]  /*0070*/  BSSY B0, `(.L_x_0) ;  /* 0x000001e000007945 */ /* 0x000fe60003800000 */
[----:B------:R-:W3:Y:S08]  /*0080*/  LDC R6, c[0x0][0x228] ;  /* 0x00008a00ff067b82 */ /* 0x000ef00000000800 */
[----:B------:R-:W4:Y:S08]  /*0090*/  LDC R13, c[0x0][0x230] ;  /* 0x00008c00ff0d7b82 */ /* 0x000f300000000800 */
[----:B------:R-:W-:Y:S01]  /*00a0*/  S2UR UR57, SR_CTAID.Y ;  /* 0x00000000003979c3 */ /* 0x000fe20000002600 */
[----:B--2---:R-:W-:-:S03]  /*00b0*/  ULEA UR40, UR4, UR40, 0x18 ;  /* 0x0000002804287291 */ /* 0x004fc6000f8ec03f */
[----:B------:R-:W-:Y:S01]  /*00c0*/  ULDC UR4, c[0x0][0x10] ;  /* 0x0000040000047ab9 */ /* 0x000fe20000000800 */
[----:B-1----:R-:W-:-:S03]  /*00d0*/  LOP3.LUT R2, R0, 0x7f, RZ, 0xc0, !PT ;  /* 0x0000007f00027812 */ /* 0x002fc600078ec0ff */
[----:B------:R-:W1:Y:S01]  /*00e0*/  S2UR UR5, SR_CTAID.Z ;  /* 0x00000000000579c3 */ /* 0x000e620000002700 */
[----:B---3--:R-:W-:Y:S01]  /*00f0*/  VIADD R6, R6, 0xffffffff ;  /* 0xffffffff06067836 */ /* 0x008fe20000000000 */
[C---:B------:R-:W-:Y:S02]  /*0100*/  ISETP.GE.U32.AND P0, PT, R2.reuse, 0x20, PT ;  /* 0x000000200200780c */ /* 0x040fe40003f06070 */
[C---:B------:R-:W-:Y:S02]  /*0110*/  ISETP.NE.U32.AND P2, PT, R2.reuse, RZ, PT ;  /* 0x000000ff0200720c */ /* 0x040fe40003f45070 */
[----:B------:R-:W-:Y:S02]  /*0120*/  LEA R12, R2, UR40, 0x2 ;  /* 0x00000028020c7c11 */ /* 0x000fe4000f8e10ff */
[----:B------:R-:W2:Y:S01]  /*0130*/  S2UR UR58, SR_CTAID.X ;  /* 0x00000000003a79c3 */ /* 0x000ea20000002500 */
[----:B----4-:R-:W-:-:S06]  /*0140*/  VIADD R9, R13, 0xffffffff ;  /* 0xffffffff0d097836 */ /* 0x010fcc0000000000 */
[----:B------:R3:W-:Y:S01]  /*0150*/  @!P0 STS [R12], RZ ;  /* 0x000000ff0c008388 */ /* 0x0007e20000000800 */
[----:B------:R-:W-:-:S03]  /*0160*/  NOP ;  /* 0x0000000000007918 */ /* 0x000fc60000000000 */
[----:B------:R3:W-:Y:S01]  /*0170*/  @!P2 STS [UR40+0x24], R6 ;  /* 0x00002406ff00a988 */ /* 0x0007e20008000828 */
[----:B-1----:R-:W-:-:S03]  /*0180*/  UIMAD UR4, UR5, UR4, UR57 ;  /* 0x00000004050472a4 */ /* 0x002fc6000f8e0239 */
[----:B------:R3:W-:Y:S01]  /*0190*/  @!P2 STS [UR40+0x20], R9 ;  /* 0x00002009ff00a988 */ /* 0x0007e20008000828 */
[----:B--2---:R-:W-:-:S04]  /*01a0*/  UIMAD UR4, UR4, UR6, UR58 ;  /* 0x00000006040472a4 */ /* 0x004fc8000f8e023a */
[----:B------:R-:W-:-:S04]  /*01b0*/  UIMAD UR8, UR4, 0x180, URZ ;  /* 0x00000180040878a4 */ /* 0x000fc8000f8e023f */
[----:B------:R-:W-:-:S04]  /*01c0*/  UIADD3 UR4, UP0, UR8, UR42, URZ ;  /* 0x0000002a08047290 */ /* 0x000fc8000ff1e03f */
[----:B------:R-:W-:Y:S01]  /*01d0*/  ULEA.HI.X.SX32 UR5, UR8, UR43, 0x1, UP0 ;  /* 0x0000002b08057291 */ /* 0x000fe200080f0e3f */
[----:B---3--:R-:W-:Y:S11]  /*01e0*/  @P2 BRA `(.L_x_1) ;  /* 0x0000000000182947 */ /* 0x008ff60003800000 */
[----:B------:R-:W1:Y:S01]  /*01f0*/  LDS R3, [UR40+0x8] ;  /* 0x00000828ff037984 */ /* 0x000e620008000800 */
[----:B------:R-:W2:Y:S01]  /*0200*/  LDC.64 R10, c[0x0][0x210] ;  /* 0x00008400ff0a7b82 */ /* 0x000ea20000000a00 */
[----:B------:R-:W-:Y:S02]  /*0210*/  IMAD.MOV.U32 R4, RZ, RZ, 0x70 ;  /* 0x00000070ff047424 */ /* 0x000fe400078e00ff */
[----:B--2---:R2:W-:Y:S03]  /*0220*/  STS.64 [UR40], R10 ;  /* 0x0000000aff007988 */ /* 0x0045e60008000a28 */
[----:B-1----:R-:W-:-:S05]  /*0230*/  LOP3.LUT R3, R3, 0x10, R4, 0xd8, !PT ;  /* 0x0000001003037812 */ /* 0x002fca00078ed804 */
[----:B------:R2:W-:Y:S02]  /*0240*/  STS [UR40+0x8], R3 ;  /* 0x00000803ff007988 */ /* 0x0005e40008000828 */
.L_x_1:
[----:B------:R-:W-:Y:S05]  /*0250*/  BSYNC B0 ;  /* 0x0000000000007941 */ /* 0x000fea0003800000 */
.L_x_0:
[----:B------:R-:W-:Y:S04]  /*0260*/  BSSY B0, `(.L_x_2) ;  /* 0x000000a000007945 */ /* 0x000fe80003800000 */
[----:B------:R-:W-:Y:S05]  /*0270*/  @P2 BRA `(.L_x_3) ;  /* 0x0000000000202947 */ /* 0x000fea0003800000 */
[----:B--2---:R-:W1:Y:S01]  /*0280*/  LDS R3, [UR40+0x34] ;  /* 0x00003428ff037984 */ /* 0x004e620008000800 */
[----:B------:R-:W-:Y:S02]  /*0290*/  IMAD.MOV.U32 R4, RZ, RZ, 0x3f000000 ;  /* 0x3f000000ff047424 */ /* 0x000fe400078e00ff */
[----:B------:R-:W-:Y:S01]  /*02a0*/  @!P2 IMAD.MOV.U32 R5, RZ, RZ, 0xff ;  /* 0x000000ffff05a424 */ /* 0x000fe200078e00ff */
[----:B------:R-:W2:Y:S02]  /*02b0*/  @!P2 LDS R8, [UR40+0x38] ;  /* 0x00003828ff08a984 */ /* 0x000ea40008000800 */
[----:B-1----:R-:W-:Y:S02]  /*02c0*/  LOP3.LUT R3, R3, 0xff000000, R4, 0xb8, !PT ;  /* 0xff00000003037812 */ /* 0x002fe400078eb804 */
[----:B--2---:R-:W-:-:S03]  /*02d0*/  @!P2 LOP3.LUT R4, R8, 0xff, R5, 0xb8, !PT ;  /* 0x000000ff0804a812 */ /* 0x004fc600078eb805 */
[----:B------:R1:W-:Y:S04]  /*02e0*/  STS [UR40+0x34], R3 ;  /* 0x00003403ff007988 */ /* 0x0003e80008000828 */
[----:B------:R1:W-:Y:S02]  /*02f0*/  @!P2 STS [UR40+0x38], R4 ;  /* 0x00003804ff00a988 */ /* 0x0003e40008000828 */
.L_x_3:
[----:B------:R-:W-:Y:S05]  /*0300*/  BSYNC B0 ;  /* 0x0000000000007941 */ /* 0x000fea0003800000 */
.L_x_2:
[----:B------:R-:W-:Y:S04]  /*0310*/  BSSY B0, `(.L_x_4) ;  /* 0x000000e000007945 */ /* 0x000fe80003800000 */
[----:B------:R-:W-:Y:S05]  /*0320*/  @P2 BRA `(.L_x_5) ;  /* 0x0000000000302947 */ /* 0x000fea0003800000 */
[----:B-1----:R-:W1:Y:S01]  /*0330*/  LDS R4, [UR40+0x34] ;  /* 0x00003428ff047984 */ /* 0x002e620008000800 */
[----:B--2---:R-:W2:Y:S03]  /*0340*/  LDC.64 R10, c[0x0][0x238] ;  /* 0x00008e00ff0a7b82 */ /* 0x004ea60000000a00 */
[----:B------:R-:W3:Y:S01]  /*0350*/  LDS R3, [UR40+0x1c] ;  /* 0x00001c28ff037984 */ /* 0x000ee20008000800 */
[C---:B--2---:R-:W-:Y:S01]  /*0360*/  SHF.L.U64.HI R8, R10.reuse, 0x1, R11 ;  /* 0x000000010a087819 */ /* 0x044fe2000001020b */
[----:B------:R-:W-:-:S03]  /*0370*/  IMAD.SHL.U32 R5, R10, 0x2, RZ ;  /* 0x000000020a057824 */ /* 0x000fc600078e00ff */
[--C-:B------:R-:W-:Y:S02]  /*0380*/  SHF.R.U32.HI R10, RZ, 0x4, R8.reuse ;  /* 0x00000004ff0a7819 */ /* 0x100fe40000011608 */
[----:B------:R-:W-:-:S05]  /*0390*/  SHF.R.U64 R5, R5, 0x4, R8 ;  /* 0x0000000405057819 */ /* 0x000fca0000001208 */
[----:B------:R4:W-:Y:S01]  /*03a0*/  STS [UR40+0xc], R5 ;  /* 0x00000c05ff007988 */ /* 0x0009e20008000828 */
[----:B-1----:R-:W-:Y:S02]  /*03b0*/  LOP3.LUT R4, R4, 0x7, RZ, 0xb8, !PT ;  /* 0x0000000704047812 */ /* 0x002fe400078eb8ff */
[----:B---3--:R-:W-:-:S03]  /*03c0*/  LOP3.LUT R3, R3, 0xf, R10, 0xb8, !PT ;  /* 0x0000000f03037812 */ /* 0x008fc600078eb80a */
[----:B------:R4:W-:Y:S04]  /*03d0*/  STS [UR40+0x34], R4 ;  /* 0x00003404ff007988 */ /* 0x0009e80008000828 */
[----:B------:R4:W-:Y:S02]  /*03e0*/  STS [UR40+0x1c], R3 ;  /* 0x00001c03ff007988 */ /* 0x0009e40008000828 */
.L_x_5:
[----:B------:R-:W-:Y:S05]  /*03f0*/  BSYNC B0 ;  /* 0x0000000000007941 */ /* 0x000fea0003800000 */
.L_x_4:
[----:B------:R-:W-:Y:S04]  /*0400*/  BSSY B1, `(.L_x_6) ;  /* 0x000001a000017945 */ /* 0x000fe80003800000 */
[----:B------:R-:W-:Y:S04]  /*0410*/  BSSY B0, `(.L_x_7) ;  /* 0x0000015000007945 */ /* 0x000fe80003800000 */
[----:B------:R-:W-:Y:S05]  /*0420*/  @P2 BRA `(.L_x_8) ;  /* 0x0000000000202947 */ /* 0x000fea0003800000 */
[----:B-12-4-:R-:W1:Y:S02]  /*0430*/  LDS R3, [UR40+0x34] ;  /* 0x00003428ff037984 */ /* 0x016e640008000800 */
[----:B-1----:R-:W-:-:S05]  /*0440*/  LOP3.LUT R3, R3, 0x38, RZ, 0xb8, !PT ;  /* 0x0000003803037812 */ /* 0x002fca00078eb8ff */
[----:B------:R1:W-:Y:S01]  /*0450*/  STS [UR40+0x34], R3 ;  /* 0x00003403ff007988 */ /* 0x0003e20008000828 */
[----:B------:R-:W-:Y:S05]  /*0460*/  @P2 BRA `(.L_x_9) ;  /* 0x0000000000202947 */ /* 0x000fea0003800000 */
[----:B-1----:R-:W1:Y:S01]  /*0470*/  LDS R3, [UR40+0x8] ;  /* 0x00000828ff037984 */ /* 0x002e620008000800 */
[----:B------:R-:W-:-:S05]  /*0480*/  IMAD.MOV.U32 R4, RZ, RZ, 0x780 ;  /* 0x00000780ff047424 */ /* 0x000fca00078e00ff */
[----:B-1----:R-:W-:-:S05]  /*0490*/  LOP3.LUT R3, R3, 0x300, R4, 0xd8, !PT ;  /* 0x0000030003037812 */ /* 0x002fca00078ed804 */
[----:B------:R3:W-:Y:S02]  /*04a0*/  STS [UR40+0x8], R3 ;  /* 0x00000803ff007988 */ /* 0x0007e40008000828 */
.L_x_8:
[----:B------:R-:W-:Y:S05]  /*04b0*/  @P2 BRA `(.L_x_10) ;  /* 0x0000000000282947 */ /* 0x000fea0003800000 */
[----:B-1234-:R-:W1:Y:S02]  /*04c0*/  LDS R3, [UR40+0x8] ;  /* 0x00000828ff037984 */ /* 0x01ee640008000800 */
[----:B-1----:R-:W-:-:S05]  /*04d0*/  LOP3.LUT R3, R3, 0x1800, RZ, 0xb8, !PT ;  /* 0x0000180003037812 */ /* 0x002fca00078eb8ff */
[----:B------:R2:W-:Y:S02]  /*04e0*/  STS [UR40+0x8], R3 ;  /* 0x00000803ff007988 */ /* 0x0005e40008000828 */
.L_x_9:
[----:B------:R-:W-:Y:S05]  /*04f0*/  @P2 BREAK B0 ;  /* 0x0000000000002942 */ /* 0x000fea0003800000 */
[----:B------:R-:W-:Y:S05]  /*0500*/  @P2 BRA `(.L_x_11) ;  /* 0x0000000000242947 */ /* 0x000fea0003800000 */
[----:B------:R-:W3:Y:S01]  /*0510*/  LDS R4, [UR40+0x8] ;  /* 0x00000828ff047984 */ /* 0x000ee20008000800 */
[----:B-12---:R-:W-:-:S05]  /*0520*/  IMAD.MOV.U32 R3, RZ, RZ, 0x6000 ;  /* 0x00006000ff037424 */ /* 0x006fca00078e00ff */
[----:B---3--:R-:W-:-:S04]  /*0530*/  LOP3.LUT R3, R4, 0x6000, R3, 0xd8, !PT ;  /* 0x0000600004037812 */ /* 0x008fc800078ed803 */
[----:B------:R-:W-:-:S05]  /*0540*/  LOP3.LUT R3, R3, 0x400000, RZ, 0xb8, !PT ;  /* 0x0040000003037812 */ /* 0x000fca00078eb8ff */
[----:B------:R5:W-:Y:S02]  /*0550*/  STS [UR40+0x8], R3 ;  /* 0x00000803ff007988 */ /* 0x000be40008000828 */
.L_x_10:
[----:B------:R-:W-:Y:S05]  /*0560*/  BSYNC B0 ;  /* 0x0000000000007941 */ /* 0x000fea0003800000 */
.L_x_7:
[----:B-12345:R-:W1:Y:S02]  /*0570*/  @!P2 LDS R3, [UR40+0x8] ;  /* 0x00000828ff03a984 */ /* 0x03ee640008000800 */
[----:B-1----:R-:W-:-:S05]  /*0580*/  @!P2 LOP3.LUT R3, R3, 0x8000, RZ, 0xb8, !PT ;  /* 0x000080000303a812 */ /* 0x002fca00078eb8ff */
[----:B------:R3:W-:Y:S02]  /*0590*/  @!P2 STS [UR40+0x8], R3 ;  /* 0x00000803ff00a988 */ /* 0x0007e40008000828 */
.L_x_11:
[----:B------:R-:W-:Y:S05]  /*05a0*/  BSYNC B1 ;  /* 0x0000000000017941 */ /* 0x000fea0003800000 */
.L_x_6:
[----:B------:R-:W-:Y:S05]  /*05b0*/  WARPSYNC.ALL ;  /* 0x0000000000007948 */ /* 0x000fea0003800000 */
[----:B------:R-:W-:Y:S05]  /*05c0*/  @P0 BRA `(.L_x_12) ;  /* 0x0000000000280947 */ /* 0x000fea0003800000 */
[----:B-123--:R-:W1:Y:S01]  /*05d0*/  S2R R3, SR_LANEID ;  /* 0x0000000000037919 */ /* 0x00ee620000000000 */
[----:B------:R-:W-:Y:S05]  /*05e0*/  WARPSYNC.ALL ;  /* 0x0000000000007948 */ /* 0x000fea0003800000 */
[----:B-1----:R-:W-:-:S05]  /*05f0*/  IMAD.SHL.U32 R3, R3, 0x4, RZ ;  /* 0x0000000403037824 */ /* 0x002fca00078e00ff */
[----:B------:R-:W1:Y:S01]  /*0600*/  LDS R7, [R3+UR40] ;  /* 0x0000002803077984 */ /* 0x000e620008000800 */
[----:B------:R-:W-:-:S05]  /*0610*/  IADD3 R4, P1, R3, UR4, RZ ;  /* 0x0000000403047c10 */ /* 0x000fca000ff3e0ff */
[----:B------:R-:W-:-:S05]  /*0620*/  IMAD.X R5, RZ, RZ, UR5, P1 ;  /* 0x00000005ff057e24 */ /* 0x000fca00088e06ff */
[----:B-1----:R4:W5:Y:S01]  /*0630*/  ATOMG.E.EXCH.STRONG.GPU PT, RZ, [R4], R7 ;  /* 0x0000000704ff73a8 */ /* 0x00296200041ee100 */
[----:B------:R-:W-:-:S04]  /*0640*/  DEPBAR {5,4,3,2,1,0} ;  /* 0x0000003f0000791a */ /* 0x000fc80000000000 */
[----:B------:R4:W-:Y:S01]  /*0650*/  UTMACCTL.IV [UR4] ;  /* 0x00000000040079b9 */ /* 0x0009e20008000000 */
[----:B------:R-:W-:Y:S01]  /*0660*/  NOP ;  /* 0x0000000000007918 */ /* 0x000fe20000000000 */
.L_x_12:
[----:B------:R-:W-:Y:S05]  /*0670*/  @P0 BRA `(.L_x_13) ;  /* 0x00000000000c0947 */ /* 0x000fea0003800000 */
[----:B------:R0:W-:Y:S01]  /*0680*/  UTMACMDFLUSH ;  /* 0x00000000000079b7 */ /* 0x0001e20000000000 */
[----:B------:R-:W-:Y:S05]  /*0690*/  @P0 BRA `(.L_x_13) ;  /* 0x0000000000040947 */ /* 0x000fea0003800000 */
[----:B------:R-:W-:-:S04]  /*06a0*/  DEPBAR.LE SB0, 0x0 ;  /* 0x000080000000791a */ /* 0x000fc80000000000 */
.L_x_13:
[----:B------:R-:W-:Y:S05]  /*06b0*/  WARPSYNC.ALL ;  /* 0x0000000000007948 */ /* 0x000fea0003800000 */
[----:B-----5:R-:W-:Y:S06]  /*06c0*/  BAR.SYNC.DEFER_BLOCKING 0x0 ;  /* 0x0000000000007b1d */ /* 0x020fec0000010000 */
[----:B------:R-:W-:Y:S02]  /*06d0*/  BSSY B1, `(.L_x_14) ;  /* 0x000000b000017945 */ /* 0x000fe40003800000 */
[----:B------:R-:W-:Y:S06]  /*06e0*/  BAR.SYNC.DEFER_BLOCKING 0x0 ;  /* 0x0000000000007b1d */ /* 0x000fec0000010000 */
[----:B------:R5:W-:Y:S01]  /*06f0*/  @!P0 STS [R12], RZ ;  /* 0x000000ff0c008388 */ /* 0x000be20000000800 */
[----:B------:R-:W-:Y:S01]  /*0700*/  NOP ;  /* 0x0000000000007918 */ /* 0x000fe20000000000 */
[----:B------:R-:W-:Y:S05]  /*0710*/  @P2 BRA `(.L_x_15) ;  /* 0x0000000000182947 */ /* 0x000fea0003800000 */
[----:B-123--:R-:W1:Y:S01]  /*0720*/  LDS R3, [UR40+0x8] ;  /* 0x00000828ff037984 */ /* 0x00ee620008000800 */
[----:B------:R-:W2:Y:S01]  /*0730*/  LDC.64 R10, c[0x0][0x218] ;  /* 0x00008600ff0a7b82 */ /* 0x000ea20000000a00 */
[----:B----4-:R-:W-:Y:S02]  /*0740*/  IMAD.MOV.U32 R4, RZ, RZ, 0x70 ;  /* 0x00000070ff047424 */ /* 0x010fe400078e00ff */
[----:B--2---:R2:W-:Y:S03]  /*0750*/  STS.64 [UR40], R10 ;  /* 0x0000000aff007988 */ /* 0x0045e60008000a28 */
[----:B-1----:R-:W-:-:S05]  /*0760*/  LOP3.LUT R3, R3, 0x10, R4, 0xd8, !PT ;  /* 0x0000001003037812 */ /* 0x002fca00078ed804 */
[----:B------:R2:W-:Y:S02]  /*0770*/  STS [UR40+0x8], R3 ;  /* 0x00000803ff007988 */ /* 0x0005e40008000828 */
.L_x_15:
[----:B----4-:R-:W-:Y:S05]  /*0780*/  BSYNC B1 ;  /* 0x0000000000017941 */ /* 0x010fea0003800000 */
.L_x_14:
[----:B------:R-:W-:Y:S04]  /*0790*/  BSSY B2, `(.L_x_16) ;  /* 0x000000f000027945 */ /* 0x000fe80003800000 */
[----:B------:R-:W-:Y:S04]  /*07a0*/  BSSY B1, `(.L_x_17) ;  /* 0x000000c000017945 */ /* 0x000fe80003800000 */
[----:B------:R-:W-:Y:S05]  /*07b0*/  @P2 BRA `(.L_x_18) ;  /* 0x0000000000282947 */ /* 0x000fea0003800000 */
[----:B-123--:R-:W1:Y:S01]  /*07c0*/  LDS R3, [UR40+0x34] ;  /* 0x00003428ff037984 */ /* 0x00ee620008000800 */
[----:B------:R-:W-:Y:S01]  /*07d0*/  IMAD.MOV.U32 R4, RZ, RZ, 0x3f000000 ;  /* 0x3f000000ff047424 */ /* 0x000fe200078e00ff */
[----:B------:R-:W-:Y:S05]  /*07e0*/  @P2 BREAK B1 ;  /* 0x0000000000012942 */ /* 0x000fea0003800000 */
[----:B-1----:R-:W-:-:S05]  /*07f0*/  LOP3.LUT R3, R3, 0xff000000, R4, 0xb8, !PT ;  /* 0xff00000003037812 */ /* 0x002fca00078eb804 */
[----:B------:R1:W-:Y:S01]  /*0800*/  STS [UR40+0x34], R3 ;  /* 0x00003403ff007988 */ /* 0x0003e20008000828 */
[----:B------:R-:W-:Y:S05]  /*0810*/  @P2 BRA `(.L_x_19) ;  /* 0x0000000000182947 */ /* 0x000fea0003800000 */
[----:B------:R-:W2:Y:S01]  /*0820*/  LDS R4, [UR40+0x38] ;  /* 0x00003828ff047984 */ /* 0x000ea20008000800 */
[----:B-1----:R-:W-:-:S05]  /*0830*/  IMAD.MOV.U32 R3, RZ, RZ, 0x3f ;  /* 0x0000003fff037424 */ /* 0x002fca00078e00ff */
[----:B--2---:R-:W-:-:S05]  /*0840*/  LOP3.LUT R3, R4, 0xff, R3, 0xb8, !PT ;  /* 0x000000ff04037812 */ /* 0x004fca00078eb803 */
[----:B------:R4:W-:Y:S02]  /*0850*/  STS [UR40+0x38], R3 ;  /* 0x00003803ff007988 */ /* 0x0009e40008000828 */
.L_x_18:
[----:B------:R-:W-:Y:S05]  /*0860*/  BSYNC B1 ;  /* 0x0000000000017941 */ /* 0x000fea0003800000 */
.L_x_17:
[----:B------:R1:W-:Y:S02]  /*0870*/  @!P2 STS [UR40+0x20], R9 ;  /* 0x00002009ff00a988 */ /* 0x0003e40008000828 */
.L_x_19:
[----:B------:R-:W-:Y:S05]  /*0880*/  BSYNC B2 ;  /* 0x0000000000027941 */ /* 0x000fea0003800000 */
.L_x_16:
[----:B------:R-:W-:Y:S05]  /*0890*/  WARPSYNC.ALL ;  /* 0x0000000000007948 */ /* 0x000fea0003800000 */
[----:B-1234-:R-:W1:Y:S01]  /*08a0*/  LDC R3, c[0x0][0x22c] ;  /* 0x00008b00ff037b82 */ /* 0x01ee620000000800 */
[----:B------:R-:W-:Y:S01]  /*08b0*/  BSSY B2, `(.L_x_20) ;  /* 0x0000010000027945 */ /* 0x000fe20003800000 */
[----:B-1----:R-:W-:-:S05]  /*08c0*/  VIADD R3, R3, 0xffffffff ;  /* 0xffffffff03037836 */ /* 0x002fca0000000000 */
[----:B------:R1:W-:Y:S01]  /*08d0*/  @!P2 STS [UR40+0x24], R3 ;  /* 0x00002403ff00a988 */ /* 0x0003e20008000828 */
[----:B------:R-:W-:Y:S05]  /*08e0*/  @P2 BRA `(.L_x_21) ;  /* 0x0000000000302947 */ /* 0x000fea0003800000 */
[----:B------:R-:W2:Y:S01]  /*08f0*/  LDS R5, [UR40+0x34] ;  /* 0x00003428ff057984 */ /* 0x000ea20008000800 */
[----:B------:R-:W3:Y:S03]  /*0900*/  LDC.64 R10, c[0x0][0x240] ;  /* 0x00009000ff0a7b82 */ /* 0x000ee60000000a00 */
[----:B------:R-:W4:Y:S01]  /*0910*/  LDS R4, [UR40+0x1c] ;  /* 0x00001c28ff047984 */ /* 0x000f220008000800 */
[C---:B---3--:R-:W-:Y:S01]  /*0920*/  SHF.L.U64.HI R8, R10.reuse, 0x1, R11 ;  /* 0x000000010a087819 */ /* 0x048fe2000001020b */
[----:B------:R-:W-:-:S03]  /*0930*/  IMAD.SHL.U32 R7, R10, 0x2, RZ ;  /* 0x000000020a077824 */ /* 0x000fc600078e00ff */
[--C-:B------:R-:W-:Y:S02]  /*0940*/  SHF.R.U32.HI R9, RZ, 0x4, R8.reuse ;  /* 0x00000004ff097819 */ /* 0x100fe40000011608 */
[----:B------:R-:W-:-:S05]  /*0950*/  SHF.R.U64 R7, R7, 0x4, R8 ;  /* 0x0000000407077819 */ /* 0x000fca0000001208 */
[----:B------:R3:W-:Y:S01]  /*0960*/  STS [UR40+0xc], R7 ;  /* 0x00000c07ff007988 */ /* 0x0007e20008000828 */
[----:B--2---:R-:W-:Y:S02]  /*0970*/  LOP3.LUT R5, R5, 0x7, RZ, 0xb8, !PT ;  /* 0x0000000705057812 */ /* 0x004fe400078eb8ff */
[----:B----4-:R-:W-:-:S03]  /*0980*/  LOP3.LUT R4, R4, 0xf, R9, 0xb8, !PT ;  /* 0x0000000f04047812 */ /* 0x010fc600078eb809 */
[----:B------:R3:W-:Y:S04]  /*0990*/  STS [UR40+0x34], R5 ;  /* 0x00003405ff007988 */ /* 0x0007e80008000828 */
[----:B------:R3:W-:Y:S02]  /*09a0*/  STS [UR40+0x1c], R4 ;  /* 0x00001c04ff007988 */ /* 0x0007e40008000828 */
.L_x_21:
[----:B------:R-:W-:Y:S05]  /*09b0*/  BSYNC B2 ;  /* 0x0000000000027941 */ /* 0x000fea0003800000 */
.L_x_20:
[----:B------:R-:W-:Y:S04]  /*09c0*/  BSSY B3, `(.L_x_22) ;  /* 0x000001a000037945 */ /* 0x000fe80003800000 */
[----:B------:R-:W-:Y:S04]  /*09d0*/  BSSY B2, `(.L_x_23) ;  /* 0x0000015000027945 */ /* 0x000fe80003800000 */
[----:B------:R-:W-:Y:S05]  /*09e0*/  @P2 BRA `(.L_x_24) ;  /* 0x0000000000202947 */ /* 0x000fea0003800000 */
[----:B---3--:R-:W2:Y:S02]  /*09f0*/  LDS R4, [UR40+0x34] ;  /* 0x00003428ff047984 */ /* 0x008ea40008000800 */
[----:B--2---:R-:W-:-:S05]  /*0a00*/  LOP3.LUT R4, R4, 0x38, RZ, 0xb8, !PT ;  /* 0x0000003804047812 */ /* 0x004fca00078eb8ff */
[----:B------:R2:W-:Y:S01]  /*0a10*/  STS [UR40+0x34], R4 ;  /* 0x00003404ff007988 */ /* 0x0005e20008000828 */
[----:B------:R-:W-:Y:S05]  /*0a20*/  @P2 BRA `(.L_x_25) ;  /* 0x0000000000202947 */ /* 0x000fea0003800000 */
[----:B--2---:R-:W2:Y:S01]  /*0a30*/  LDS R4, [UR40+0x8] ;  /* 0x00000828ff047984 */ /* 0x004ea20008000800 */
[----:B------:R-:W-:-:S05]  /*0a40*/  IMAD.MOV.U32 R5, RZ, RZ, 0x780 ;  /* 0x00000780ff057424 */ /* 0x000fca00078e00ff */
[----:B--2---:R-:W-:-:S05]  /*0a50*/  LOP3.LUT R4, R4, 0x300, R5, 0xd8, !PT ;  /* 0x0000030004047812 */ /* 0x004fca00078ed805 */
[----:B------:R2:W-:Y:S02]  /*0a60*/  STS [UR40+0x8], R4 ;  /* 0x00000804ff007988 */ /* 0x0005e40008000828 */
.L_x_24:
[----:B------:R-:W-:Y:S05]  /*0a70*/  @P2 BRA `(.L_x_26) ;  /* 0x0000000000282947 */ /* 0x000fea0003800000 */
[----:B--23--:R-:W2:Y:S02]  /*0a80*/  LDS R4, [UR40+0x8] ;  /* 0x00000828ff047984 */ /* 0x00cea40008000800 */
[----:B--2---:R-:W-:-:S05]  /*0a90*/  LOP3.LUT R4, R4, 0x1800, RZ, 0xb8, !PT ;  /* 0x0000180004047812 */ /* 0x004fca00078eb8ff */
[----:B------:R3:W-:Y:S02]  /*0aa0*/  STS [UR40+0x8], R4 ;  /* 0x00000804ff007988 */ /* 0x0007e40008000828 */
.L_x_25:
[----:B------:R-:W-:Y:S05]  /*0ab0*/  @P2 BREAK B2 ;  /* 0x0000000000022942 */ /* 0x000fea0003800000 */
[----:B------:R-:W-:Y:S05]  /*0ac0*/  @P2 BRA `(.L_x_27) ;  /* 0x0000000000242947 */ /* 0x000fea0003800000 */
[----:B--23--:R-:W2:Y:S01]  /*0ad0*/  LDS R4, [UR40+0x8] ;  /* 0x00000828ff047984 */ /* 0x00cea20008000800 */
[----:B------:R-:W-:-:S05]  /*0ae0*/  IMAD.MOV.U32 R5, RZ, RZ, 0x6000 ;  /* 0x00006000ff057424 */ /* 0x000fca00078e00ff */
[----:B--2---:R-:W-:-:S04]  /*0af0*/  LOP3.LUT R4, R4, 0x6000, R5, 0xd8, !PT ;  /* 0x0000600004047812 */ /* 0x004fc800078ed805 */
[----:B------:R-:W-:-:S05]  /*0b00*/  LOP3.LUT R4, R4, 0x400000, RZ, 0xb8, !PT ;  /* 0x0040000004047812 */ /* 0x000fca00078eb8ff */
[----:B------:R4:W-:Y:S02]  /*0b10*/  STS [UR40+0x8], R4 ;  /* 0x00000804ff007988 */ /* 0x0009e40008000828 */
.L_x_26:
[----:B------:R-:W-:Y:S05]  /*0b20*/  BSYNC B2 ;  /* 0x0000000000027941 */ /* 0x000fea0003800000 */
.L_x_23:
[----:B--234-:R-:W2:Y:S02]  /*0b30*/  @!P2 LDS R4, [UR40+0x8] ;  /* 0x00000828ff04a984 */ /* 0x01cea40008000800 */
[----:B--2---:R-:W-:-:S05]  /*0b40*/  @!P2 LOP3.LUT R4, R4, 0x8000, RZ, 0xb8, !PT ;  /* 0x000080000404a812 */ /* 0x004fca00078eb8ff */
[----:B------:R4:W-:Y:S02]  /*0b50*/  @!P2 STS [UR40+0x8], R4 ;  /* 0x00000804ff00a988 */ /* 0x0009e40008000828 */
.L_x_27:
[----:B------:R-:W-:Y:S05]  /*0b60*/  BSYNC B3 ;  /* 0x0000000000037941 */ /* 0x000fea0003800000 */
.L_x_22:
[----:B------:R-:W-:Y:S05]  /*0b70*/  WARPSYNC.ALL ;  /* 0x0000000000007948 */ /* 0x000fea0003800000 */
[----:B------:R-:W-:-:S04]  /*0b80*/  UIADD3 UR7, UR8, 0x80, URZ ;  /* 0x0000008008077890 */ /* 0x000fc8000fffe03f */
[----:B------:R-:W-:-:S04]  /*0b90*/  UIADD3 UR6, UP0, UR7, UR42, URZ ;  /* 0x0000002a07067290 */ /* 0x000fc8000ff1e03f */
[----:B------:R-:W-:Y:S01]  /*0ba0*/  ULEA.HI.X.SX32 UR7, UR7, UR43, 0x1, UP0 ;  /* 0x0000002b07077291 */ /* 0x000fe200080f0e3f */
[----:B------:R-:W-:Y:S11]  /*0bb0*/  @P0 BRA `(.L_x_28) ;  /* 0x0000000000280947 */ /* 0x000ff60003800000 */
[----:B--234-:R-:W2:Y:S01]  /*0bc0*/  S2R R4, SR_LANEID ;  /* 0x0000000000047919 */ /* 0x01cea20000000000 */
[----:B------:R-:W-:Y:S05]  /*0bd0*/  WARPSYNC.ALL ;  /* 0x0000000000007948 */ /* 0x000fea0003800000 */
[----:B--2---:R-:W-:-:S05]  /*0be0*/  IMAD.SHL.U32 R8, R4, 0x4, RZ ;  /* 0x0000000404087824 */ /* 0x004fca00078e00ff */
[----:B------:R-:W2:Y:S01]  /*0bf0*/  LDS R7, [R8+UR40] ;  /* 0x0000002808077984 */ /* 0x000ea20008000800 */
[----:B------:R-:W-:-:S05]  /*0c00*/  IADD3 R4, P1, R8, UR6, RZ ;  /* 0x0000000608047c10 */ /* 0x000fca000ff3e0ff */
[----:B------:R-:W-:-:S05]  /*0c10*/  IMAD.X R5, RZ, RZ, UR7, P1 ;  /* 0x00000007ff057e24 */ /* 0x000fca00088e06ff */
[----:B--2---:R2:W3:Y:S01]  /*0c20*/  ATOMG.E.EXCH.STRONG.GPU PT, RZ, [R4], R7 ;  /* 0x0000000704ff73a8 */ /* 0x0044e200041ee100 */
[----:B------:R-:W-:-:S04]  /*0c30*/  DEPBAR {5,4,3,2,1,0} ;  /* 0x0000003f0000791a */ /* 0x000fc80000000000 */
[----:B------:R2:W-:Y:S01]  /*0c40*/  UTMACCTL.IV [UR6] ;  /* 0x00000000060079b9 */ /* 0x0005e20008000000 */
[----:B------:R-:W-:Y:S01]  /*0c50*/  NOP ;  /* 0x0000000000007918 */ /* 0x000fe20000000000 */
.L_x_28:
[----:B------:R-:W-:Y:S05]  /*0c60*/  @P0 BRA `(.L_x_29) ;  /* 0x00000000000c0947 */ /* 0x000fea0003800000 */
[----:B------:R0:W-:Y:S01]  /*0c70*/  UTMACMDFLUSH ;  /* 0x00000000000079b7 */ /* 0x0001e20000000000 */
[----:B------:R-:W-:Y:S05]  /*0c80*/  @P0 BRA `(.L_x_29) ;  /* 0x0000000000040947 */ /* 0x000fea0003800000 */
[----:B------:R-:W-:-:S04]  /*0c90*/  DEPBAR.LE SB0, 0x0 ;  /* 0x000080000000791a */ /* 0x000fc80000000000 */
.L_x_29:
[----:B------:R-:W-:Y:S05]  /*0ca0*/  WARPSYNC.ALL ;  /* 0x0000000000007948 */ /* 0x000fea0003800000 */
[----:B---3--:R-:W-:Y:S06]  /*0cb0*/  BAR.SYNC.DEFER_BLOCKING 0x0 ;  /* 0x0000000000007b1d */ /* 0x008fec0000010000 */
[----:B------:R-:W-:Y:S02]  /*0cc0*/  BSSY B3, `(.L_x_30) ;  /* 0x000000b000037945 */ /* 0x000fe40003800000 */
[----:B------:R-:W-:Y:S06]  /*0cd0*/  BAR.SYNC.DEFER_BLOCKING 0x0 ;  /* 0x0000000000007b1d */ /* 0x000fec0000010000 */
[----:B------:R3:W-:Y:S01]  /*0ce0*/  @!P0 STS [R12], RZ ;  /* 0x000000ff0c008388 */ /* 0x0007e20000000800 */
[----:B------:R-:W-:Y:S01]  /*0cf0*/  NOP ;  /* 0x0000000000007918 */ /* 0x000fe20000000000 */
[----:B------:R-:W-:Y:S05]  /*0d00*/  @P2 BRA `(.L_x_31) ;  /* 0x0000000000182947 */ /* 0x000fea0003800000 */
[----:B--2-4-:R-:W2:Y:S01]  /*0d10*/  LDS R4, [UR40+0x8] ;  /* 0x00000828ff047984 */ /* 0x014ea20008000800 */
[----:B------:R-:W4:Y:S01]  /*0d20*/  LDC.64 R8, c[0x0][0x220] ;  /* 0x00008800ff087b82 */ /* 0x000f220000000a00 */
[----:B------:R-:W-:Y:S02]  /*0d30*/  IMAD.MOV.U32 R5, RZ, RZ, 0x70 ;  /* 0x00000070ff057424 */ /* 0x000fe400078e00ff */
[----:B----4-:R4:W-:Y:S03]  /*0d40*/  STS.64 [UR40], R8 ;  /* 0x00000008ff007988 */ /* 0x0109e60008000a28 */
[----:B--2---:R-:W-:-:S05]  /*0d50*/  LOP3.LUT R4, R4, 0x10, R5, 0xd8, !PT ;  /* 0x0000001004047812 */ /* 0x004fca00078ed805 */
[----:B------:R4:W-:Y:S02]  /*0d60*/  STS [UR40+0x8], R4 ;  /* 0x00000804ff007988 */ /* 0x0009e40008000828 */
.L_x_31:
[----:B--2---:R-:W-:Y:S05]  /*0d70*/  BSYNC B3 ;  /* 0x0000000000037941 */ /* 0x004fea0003800000 */
.L_x_30:
[----:B------:R-:W-:Y:S04]  /*0d80*/  BSSY B4, `(.L_x_32) ;  /* 0x0000011000047945 */ /* 0x000fe80003800000 */
[----:B------:R-:W-:Y:S04]  /*0d90*/  BSSY B3, `(.L_x_33) ;  /* 0x000000e000037945 */ /* 0x000fe80003800000 */
[----:B------:R-:W-:Y:S05]  /*0da0*/  @P2 BRA `(.L_x_34) ;  /* 0x0000000000242947 */ /* 0x000fea0003800000 */
[----:B----4-:R-:W2:Y:S01]  /*0db0*/  LDS R4, [UR40+0x34] ;  /* 0x00003428ff047984 */ /* 0x010ea20008000800 */
[----:B------:R-:W-:-:S05]  /*0dc0*/  IMAD.MOV.U32 R5, RZ, RZ, 0x3f000000 ;  /* 0x3f000000ff057424 */ /* 0x000fca00078e00ff */
[----:B--2---:R-:W-:-:S05]  /*0dd0*/  LOP3.LUT R4, R4, 0xff000000, R5, 0xb8, !PT ;  /* 0xff00000004047812 */ /* 0x004fca00078eb805 */
[----:B------:R2:W-:Y:S01]  /*0de0*/  STS [UR40+0x34], R4 ;  /* 0x00003404ff007988 */ /* 0x0005e20008000828 */
[----:B------:R-:W-:Y:S05]  /*0df0*/  @P2 BRA `(.L_x_35) ;  /* 0x00000000001c2947 */ /* 0x000fea0003800000 */
[----:B--2---:R-:W2:Y:S01]  /*0e00*/  LDS R4, [UR40+0x38] ;  /* 0x00003828ff047984 */ /* 0x004ea20008000800 */
[----:B------:R-:W-:-:S05]  /*0e10*/  IMAD.MOV.U32 R5, RZ, RZ, 0xff ;  /* 0x000000ffff057424 */ /* 0x000fca00078e00ff */
[----:B--2---:R-:W-:-:S05]  /*0e20*/  LOP3.LUT R4, R4, 0xff, R5, 0xb8, !PT ;  /* 0x000000ff04047812 */ /* 0x004fca00078eb805 */
[----:B------:R2:W-:Y:S02]  /*0e30*/  STS [UR40+0x38], R4 ;  /* 0x00003804ff007988 */ /* 0x0005e40008000828 */
.L_x_34:
[----:B------:R-:W-:Y:S05]  /*0e40*/  @P2 BREAK B3 ;  /* 0x0000000000032942 */ /* 0x000fea0003800000 */
[----:B------:R-:W-:Y:S05]  /*0e50*/  @P2 BRA `(.L_x_36) ;  /* 0x00000000000c2947 */ /* 0x000fea0003800000 */
[----:B------:R1:W-:Y:S02]  /*0e60*/  STS [UR40+0x20], R3 ;  /* 0x00002003ff007988 */ /* 0x0003e40008000828 */
.L_x_35:
[----:B------:R-:W-:Y:S05]  /*0e70*/  BSYNC B3 ;  /* 0x0000000000037941 */ /* 0x000fea0003800000 */
.L_x_33:
[----:B------:R1:W-:Y:S02]  /*0e80*/  @!P2 STS [UR40+0x24], R6 ;  /* 0x00002406ff00a988 */ /* 0x0003e40008000828 */
.L_x_36:
[----:B------:R-:W-:Y:S05]  /*0e90*/  BSYNC B4 ;  /* 0x0000000000047941 */ /* 0x000fea0003800000 */
.L_x_32:
[----:B------:R-:W-:Y:S05]  /*0ea0*/  WARPSYNC.ALL ;  /* 0x0000000000007948 */ /* 0x000fea0003800000 */
[----:B------:R-:W-:Y:S04]  /*0eb0*/  BSSY B4, `(.L_x_37) ;  /* 0x000000e000047945 */ /* 0x000fe80003800000 */
[----:B------:R-:W-:Y:S05]  /*0ec0*/  @P2 BRA `(.L_x_38) ;  /* 0x0000000000302947 */ /* 0x000fea0003800000 */
[----:B--2-4-:R-:W2:Y:S01]  /*0ed0*/  LDS R4, [UR40+0x34] ;  /* 0x00003428ff047984 */ /* 0x014ea20008000800 */
[----:B------:R-:W4:Y:S03]  /*0ee0*/  LDC.64 R8, c[0x0][0x248] ;  /* 0x00009200ff087b82 */ /* 0x000f260000000a00 */
[----:B-1----:R-:W1:Y:S01]  /*0ef0*/  LDS R3, [UR40+0x1c] ;  /* 0x00001c28ff037984 */ /* 0x002e620008000800 */
[C---:B----4-:R-:W-:Y:S01]  /*0f00*/  SHF.L.U64.HI R6, R8.reuse, 0x1, R9 ;  /* 0x0000000108067819 */ /* 0x050fe20000010209 */
[----:B------:R-:W-:-:S03]  /*0f10*/  IMAD.SHL.U32 R5, R8, 0x2, RZ ;  /* 0x0000000208057824 */ /* 0x000fc600078e00ff */
[--C-:B------:R-:W-:Y:S02]  /*0f20*/  SHF.R.U32.HI R8, RZ, 0x4, R6.reuse ;  /* 0x00000004ff087819 */ /* 0x100fe40000011606 */
[----:B------:R-:W-:-:S05]  /*0f30*/  SHF.R.U64 R5, R5, 0x4, R6 ;  /* 0x0000000405057819 */ /* 0x000fca0000001206 */
[----:B------:R4:W-:Y:S01]  /*0f40*/  STS [UR40+0xc], R5 ;  /* 0x00000c05ff007988 */ /* 0x0009e20008000828 */
[----:B--2---:R-:W-:Y:S02]  /*0f50*/  LOP3.LUT R4, R4, 0x7, RZ, 0xb8, !PT ;  /* 0x0000000704047812 */ /* 0x004fe400078eb8ff */
[----:B-1----:R-:W-:-:S03]  /*0f60*/  LOP3.LUT R3, R3, 0xf, R8, 0xb8, !PT ;  /* 0x0000000f03037812 */ /* 0x002fc600078eb808 */
[----:B------:R4:W-:Y:S04]  /*0f70*/  STS [UR40+0x34], R4 ;  /* 0x00003404ff007988 */ /* 0x0009e80008000828 */
[----:B------:R4:W-:Y:S02]  /*0f80*/  STS [UR40+0x1c], R3 ;  /* 0x00001c03ff007988 */ /* 0x0009e40008000828 */
.L_x_38:
[----:B------:R-:W-:Y:S05]  /*0f90*/  BSYNC B4 ;  /* 0x0000000000047941 */ /* 0x000fea0003800000 */
.L_x_37:
[----:B------:R-:W-:Y:S04]  /*0fa0*/  BSSY B4, `(.L_x_39) ;  /* 0x000001a000047945 */ /* 0x000fe80003800000 */
[----:B------:R-:W-:Y:S04]  /*0fb0*/  BSSY B5, `(.L_x_40) ;  /* 0x0000015000057945 */ /* 0x000fe80003800000 */
[----:B------:R-:W-:Y:S05]  /*0fc0*/  @P2 BRA `(.L_x_41) ;  /* 0x0000000000202947 */ /* 0x000fea0003800000 */
[----:B-1--4-:R-:W1:Y:S02]  /*0fd0*/  LDS R3, [UR40+0x34] ;  /* 0x00003428ff037984 */ /* 0x012e640008000800 */
[----:B-1----:R-:W-:-:S05]  /*0fe0*/  LOP3.LUT R3, R3, 0x38, RZ, 0xb8, !PT ;  /* 0x0000003803037812 */ /* 0x002fca00078eb8ff */
[----:B------:R1:W-:Y:S01]  /*0ff0*/  STS [UR40+0x34], R3 ;  /* 0x00003403ff007988 */ /* 0x0003e20008000828 */
[----:B------:R-:W-:Y:S05]  /*1000*/  @P2 BRA `(.L_x_42) ;  /* 0x0000000000202947 */ /* 0x000fea0003800000 */
[----:B-1----:R-:W1:Y:S01]  /*1010*/  LDS R3, [UR40+0x8] ;  /* 0x00000828ff037984 */ /* 0x002e620008000800 */
[----:B--2---:R-:W-:-:S05]  /*1020*/  IMAD.MOV.U32 R4, RZ, RZ, 0x780 ;  /* 0x00000780ff047424 */ /* 0x004fca00078e00ff */
[----:B-1----:R-:W-:-:S05]  /*1030*/  LOP3.LUT R3, R3, 0x300, R4, 0xd8, !PT ;  /* 0x0000030003037812 */ /* 0x002fca00078ed804 */
[----:B------:R1:W-:Y:S02]  /*1040*/  STS [UR40+0x8], R3 ;  /* 0x00000803ff007988 */ /* 0x0003e40008000828 */
.L_x_41:
[----:B------:R-:W-:Y:S05]  /*1050*/  @P2 BRA `(.L_x_43) ;  /* 0x0000000000282947 */ /* 0x000fea0003800000 */
[----:B-1--4-:R-:W1:Y:S02]  /*1060*/  LDS R3, [UR40+0x8] ;  /* 0x00000828ff037984 */ /* 0x012e640008000800 */
[----:B-1----:R-:W-:-:S05]  /*1070*/  LOP3.LUT R3, R3, 0x1800, RZ, 0xb8, !PT ;  /* 0x0000180003037812 */ /* 0x002fca00078eb8ff */
[----:B------:R4:W-:Y:S02]  /*1080*/  STS [UR40+0x8], R3 ;  /* 0x00000803ff007988 */ /* 0x0009e40008000828 */
.L_x_42:
[----:B------:R-:W-:Y:S05]  /*1090*/  @P2 BREAK B5 ;  /* 0x0000000000052942 */ /* 0x000fea0003800000 */
[----:B------:R-:W-:Y:S05]  /*10a0*/  @P2 BRA `(.L_x_44) ;  /* 0x0000000000242947 */ /* 0x000fea0003800000 */
[----:B-1--4-:R-:W1:Y:S01]  /*10b0*/  LDS R3, [UR40+0x8] ;  /* 0x00000828ff037984 */ /* 0x012e620008000800 */
[----:B--2---:R-:W-:-:S05]  /*10c0*/  IMAD.MOV.U32 R4, RZ, RZ, 0x6000 ;  /* 0x00006000ff047424 */ /* 0x004fca00078e00ff */
[----:B-1----:R-:W-:-:S04]  /*10d0*/  LOP3.LUT R3, R3, 0x6000, R4, 0xd8, !PT ;  /* 0x0000600003037812 */ /* 0x002fc800078ed804 */
[----:B------:R-:W-:-:S05]  /*10e0*/  LOP3.LUT R3, R3, 0x400000, RZ, 0xb8, !PT ;  /* 0x0040000003037812 */ /* 0x000fca00078eb8ff */
[----:B------:R1:W-:Y:S02]  /*10f0*/  STS [UR40+0x8], R3 ;  /* 0x00000803ff007988 */ /* 0x0003e40008000828 */
.L_x_43:
[----:B------:R-:W-:Y:S05]  /*1100*/  BSYNC B5 ;  /* 0x0000000000057941 */ /* 0x000fea0003800000 */
.L_x_40:
[----:B-1--4-:R-:W1:Y:S02]  /*1110*/  @!P2 LDS R3, [UR40+0x8] ;  /* 0x00000828ff03a984 */ /* 0x012e640008000800 */
[----:B-1----:R-:W-:-:S05]  /*1120*/  @!P2 LOP3.LUT R3, R3, 0x8000, RZ, 0xb8, !PT ;  /* 0x000080000303a812 */ /* 0x002fca00078eb8ff */
[----:B------:R1:W-:Y:S02]  /*1130*/  @!P2 STS [UR40+0x8], R3 ;  /* 0x00000803ff00a988 */ /* 0x0003e40008000828 */
.L_x_44:
[----:B------:R-:W-:Y:S05]  /*1140*/  BSYNC B4 ;  /* 0x0000000000047941 */ /* 0x000fea0003800000 */
.L_x_39:
[----:B------:R-:W-:Y:S05]  /*1150*/  WARPSYNC.ALL ;  /* 0x0000000000007948 */ /* 0x000fea0003800000 */
[----:B------:R-:W-:Y:S01]  /*1160*/  UIADD3 UR8, UR8, 0x100, URZ ;  /* 0x0000010008087890 */ /* 0x000fe2000fffe03f */
[----:B------:R-:W-:Y:S02]  /*1170*/  ISETP.GE.AND P1, PT, R13, 0x1, PT ;  /* 0x000000010d00780c */ /* 0x000fe40003f26270 */
[----:B------:R-:W-:Y:S02]  /*1180*/  CS2R R120, SRZ ;  /* 0x0000000000787805 */ /* 0x000fe4000001ff00 */
[----:B------:R-:W-:Y:S01]  /*1190*/  CS2R R122, SRZ ;  /* 0x00000000007a7805 */ /* 0x000fe2000001ff00 */
[----:B------:R-:W-:Y:S01]  /*11a0*/  UIADD3 UR56, UP0, UR8, UR42, URZ ;  /* 0x0000002a08387290 */ /* 0x000fe2000ff1e03f */
[----:B------:R-:W-:-:S02]  /*11b0*/  CS2R R124, SRZ ;  /* 0x00000000007c7805 */ /* 0x000fc4000001ff00 */
[----:B------:R-:W-:Y:S02]  /*11c0*/  CS2R R126, SRZ ;  /* 0x00000000007e7805 */ /* 0x000fe4000001ff00 */
[----:B------:R-:W-:Y:S01]  /*11d0*/  CS2R R128, SRZ ;  /* 0x0000000000807805 */ /* 0x000fe2000001ff00 */
[----:B------:R-:W-:Y:S01]  /*11e0*/  ULEA.HI.X.SX32 UR43, UR8, UR43, 0x1, UP0 ;  /* 0x0000002b082b7291 */ /* 0x000fe200080f0e3f */
[----:B------:R-:W-:Y:S02]  /*11f0*/  CS2R R130, SRZ ;  /* 0x0000000000827805 */ /* 0x000fe4000001ff00 */
[----:B------:R-:W-:Y:S02]  /*1200*/  CS2R R132, SRZ ;  /* 0x0000000000847805 */ /* 0x000fe4000001ff00 */
[----:B------:R-:W-:Y:S02]  /*1210*/  CS2R R134, SRZ ;  /* 0x0000000000867805 */ /* 0x000fe4000001ff00 */
[----:B------:R-:W-:-:S02]  /*1220*/  CS2R R136, SRZ ;  /* 0x0000000000887805 */ /* 0x000fc4000001ff00 */
[----:B------:R-:W-:Y:S02]  /*1230*/  CS2R R138, SRZ ;  /* 0x00000000008a7805 */ /* 0x000fe4000001ff00 */
[----:B------:R-:W-:Y:S02]  /*1240*/  CS2R R140, SRZ ;  /* 0x00000000008c7805 */ /* 0x000fe4000001ff00 */
        /* <DEDUP_REMOVED lines=40> */
[----:B------:R-:W-:Y:S01]  /*14d0*/  CS2R R30, SRZ ;  /* 0x00000000001e7805 */ /* 0x000fe2000001ff00 */
[----:B------:R-:W-:Y:S01]  /*14e0*/  IMAD.MOV.U32 R32, RZ, RZ, RZ ;  /* 0x000000ffff207224 */ /* 0x000fe200078e00ff */
[----:B------:R-:W-:Y:S06]  /*14f0*/  @P0 BRA `(.L_x_45) ;  /* 0x00000000002c0947 */ /* 0x000fec0003800000 */
[----:B-1--4-:R-:W1:Y:S01]  /*1500*/  S2R R3, SR_LANEID ;  /* 0x0000000000037919 */ /* 0x012e620000000000 */
[----:B------:R-:W-:Y:S05]  /*1510*/  WARPSYNC.ALL ;  /* 0x0000000000007948 */ /* 0x000fea0003800000 */
[----:B-1----:R-:W-:-:S05]  /*1520*/  IMAD.SHL.U32 R6, R3, 0x4, RZ ;  /* 0x0000000403067824 */ /* 0x002fca00078e00ff */
[----:B------:R-:W1:Y:S01]  /*1530*/  LDS R3, [R6+UR40] ;  /* 0x0000002806037984 */ /* 0x000e620008000800 */
[----:B--2---:R-:W-:Y:S01]  /*1540*/  IADD3 R4, P3, R6, UR56, RZ ;  /* 0x0000003806047c10 */ /* 0x004fe2000ff7e0ff */
[----:B------:R-:W-:-:S04]  /*1550*/  UMOV UR42, UR56 ;  /* 0x00000038002a7c82 */ /* 0x000fc80008000000 */
[----:B------:R-:W-:-:S05]  /*1560*/  IMAD.X R5, RZ, RZ, UR43, P3 ;  /* 0x0000002bff057e24 */ /* 0x000fca00098e06ff */
[----:B-1----:R1:W2:Y:S01]  /*1570*/  ATOMG.E.EXCH.STRONG.GPU PT, RZ, [R4], R3 ;  /* 0x0000000304ff73a8 */ /* 0x0022a200041ee100 */
[----:B------:R-:W-:-:S04]  /*1580*/  DEPBAR {5,4,3,2,1,0} ;  /* 0x0000003f0000791a */ /* 0x000fc80000000000 */
[----:B------:R1:W-:Y:S01]  /*1590*/  UTMACCTL.IV [UR42] ;  /* 0x000000002a0079b9 */ /* 0x0003e20008000000 */
[----:B------:R-:W-:Y:S01]  /*15a0*/  NOP ;  /* 0x0000000000007918 */ /* 0x000fe20000000000 */
.L_x_45:
[----:B------:R-:W-:Y:S05]  /*15b0*/  @P0 BRA `(.L_x_46) ;  /* 0x00000000000c0947 */ /* 0x000fea0003800000 */
[----:B------:R0:W-:Y:S01]  /*15c0*/  UTMACMDFLUSH ;  /* 0x00000000000079b7 */ /* 0x0001e20000000000 */
[----:B------:R-:W-:Y:S05]  /*15d0*/  @P0 BRA `(.L_x_46) ;  /* 0x0000000000040947 */ /* 0x000fea0003800000 */
[----:B------:R-:W-:-:S04]  /*15e0*/  DEPBAR.LE SB0, 0x0 ;  /* 0x000080000000791a */ /* 0x000fc80000000000 */
.L_x_46:
[----:B------:R-:W-:Y:S05]  /*15f0*/  WARPSYNC.ALL ;  /* 0x0000000000007948 */ /* 0x000fea0003800000 */
[----:B--2---:R-:W-:Y:S01]  /*1600*/  BAR.SYNC.DEFER_BLOCKING 0x0 ;  /* 0x0000000000007b1d */ /* 0x004fe20000010000 */
[----:B------:R-:W-:Y:S01]  /*1610*/  USHF.L.U32 UR15, UR57, 0x6, URZ ;  /* 0x00000006390f7899 */ /* 0x000fe2000800063f */
[----:B------:R-:W-:Y:S01]  /*1620*/  IMAD.MOV.U32 R33, RZ, RZ, RZ ;  /* 0x000000ffff217224 */ /* 0x000fe200078e00ff */
[----:B------:R-:W-:Y:S02]  /*1630*/  CS2R R34, SRZ ;  /* 0x0000000000227805 */ /* 0x000fe4000001ff00 */
[----:B------:R-:W-:-:S02]  /*1640*/  CS2R R36, SRZ ;  /* 0x0000000000247805 */ /* 0x000fc4000001ff00 */
[----:B------:R-:W-:Y:S01]  /*1650*/  CS2R R38, SRZ ;  /* 0x0000000000267805 */ /* 0x000fe2000001ff00 */
[----:B------:R-:W-:Y:S01]  /*1660*/  VOTEU.ALL UP0, P2 ;  /* 0x00000000003f7886 */ /* 0x000fe20001000000 */
[----:B------:R-:W-:Y:S01]  /*1670*/  UMOV UR8, 0x1 ;  /* 0x0000000100087882 */ /* 0x000fe20000000000 */
[----:B------:R-:W-:Y:S01]  /*1680*/  VOTEU.ALL UP1, P2 ;  /* 0x00000000003f7886 */ /* 0x000fe20001020000 */
[----:B------:R-:W-:Y:S01]  /*1690*/  VOTEU.ALL UP2, P2 ;  /* 0x00000000003f7886 */ /* 0x000fe20001040000 */
[----:B------:R-:W-:Y:S01]  /*16a0*/  CS2R R40, SRZ ;  /* 0x0000000000287805 */ /* 0x000fe2000001ff00 */
[----:B------:R-:W-:-:S04]  /*16b0*/  @!UP0 UIADD3 UR10, -UR8, 0x100000, URZ ;  /* 0x00100000080a8890 */ /* 0x000fc8000fffe13f */
[----:B------:R-:W-:Y:S02]  /*16c0*/  @!UP0 USHF.L.U32 UR11, UR10, 0xb, URZ ;  /* 0x0000000b0a0b8899 */ /* 0x000fe4000800063f */
[----:B------:R-:W-:Y:S01]  /*16d0*/  @!UP0 USHF.L.U32 UR10, UR10, 0x1, URZ ;  /* 0x000000010a0a8899 */ /* 0x000fe2000800063f */
        /* <DEDUP_REMOVED lines=9> */
[----:B------:R-:W-:Y:S01]  /*1770*/  VOTEU.ALL UP0, P2 ;  /* 0x00000000003f7886 */ /* 0x000fe20001000000 */
[----:B------:R-:W-:Y:S02]  /*1780*/  CS2R R48, SRZ ;  /* 0x0000000000307805 */ /* 0x000fe4000001ff00 */
[----:B------:R-:W-:Y:S02]  /*1790*/  CS2R R50, SRZ ;  /* 0x0000000000327805 */ /* 0x000fe4000001ff00 */
[----:B------:R-:W-:Y:S02]  /*17a0*/  CS2R R52, SRZ ;  /* 0x0000000000347805 */ /* 0x000fe4000001ff00 */
[----:B------:R-:W-:Y:S01]  /*17b0*/  CS2R R54, SRZ ;  /* 0x0000000000367805 */ /* 0x000fe2000001ff00 */
[----:B------:R-:W2:Y:S02]  /*17c0*/  FENCE.VIEW.ASYNC.S ;  /* 0x00000000000073c6 */ /* 0x000ea40000000000 */
[----:B--2---:R2:W4:Y:S02]  /*17d0*/  @!UP0 SYNCS.EXCH.64 URZ, [UR40+0x3c000], UR10 ;  /* 0x03c0000a283f85b2 */ /* 0x0045240008000100 */
[----:B----4-:R-:W-:Y:S01]  /*17e0*/  BAR.SYNC.DEFER_BLOCKING 0x0 ;  /* 0x0000000000007b1d */ /* 0x010fe20000010000 */
[----:B--2---:R-:W-:-:S05]  /*17f0*/  USHF.L.U32 UR11, UR58, 0x8, URZ ;  /* 0x000000083a0b7899 */ /* 0x004fca000800063f */
[----:B------:R2:W4:Y:S02]  /*1800*/  @!UP1 SYNCS.EXCH.64 URZ, [UR40+0x3c008], UR12 ;  /* 0x03c0080c283f95b2 */ /* 0x0005240008000100 */
[----:B----4-:R-:W-:Y:S06]  /*1810*/  BAR.SYNC.DEFER_BLOCKING 0x0 ;  /* 0x0000000000007b1d */ /* 0x010fec0000010000 */
[----:B------:R2:W4:Y:S01]  /*1820*/  @!UP2 SYNCS.EXCH.64 URZ, [UR40+0x3c010], UR8 ;  /* 0x03c01008283fa5b2 */ /* 0x0005220008000100 */
[----:B------:R-:W-:Y:S05]  /*1830*/  @!P1 BRA `(.L_x_47) ;  /* 0x0000000c00289947 */ /* 0x000fea0003800000 */
[----:B-1----:R-:W-:Y:S02]  /*1840*/  SHF.R.U32.HI R3, RZ, 0x5, R0 ;  /* 0x00000005ff037819 */ /* 0x002fe40000011600 */
[----:B------:R-:W-:Y:S02]  /*1850*/  CS2R R120, SRZ ;  /* 0x0000000000787805 */ /* 0x000fe4000001ff00 */
[----:B------:R-:W-:Y:S02]  /*1860*/  CS2R R122, SRZ ;  /* 0x00000000007a7805 */ /* 0x000fe4000001ff00 */
[----:B------:R-:W-:Y:S02]  /*1870*/  CS2R R124, SRZ ;  /* 0x00000000007c7805 */ /* 0x000fe4000001ff00 */
[----:B------:R-:W-:Y:S02]  /*1880*/  R2UR UR60, R3 ;  /* 0x00000000033c72ca */ /* 0x000fe400000e0000 */
        /* <DEDUP_REMOVED lines=60> */
[----:B------:R-:W-:Y:S01]  /*1c50*/  CS2R R54, SRZ ;  /* 0x0000000000367805 */ /* 0x000fe2000001ff00 */
[----:B------:R-:W-:Y:S01]  /*1c60*/  UMOV UR42, URZ ;  /* 0x0000003f002a7c82 */ /* 0x000fe20008000000 */
[----:B------:R-:W-:-:S05]  /*1c70*/  UMOV UR41, URZ ;  /* 0x0000003f00297c82 */ /* 0x000fca0008000000 */
.L_x_49:
[----:B----4-:R-:W-:Y:S01]  /*1c80*/  BAR.SYNC.DEFER_BLOCKING 0x0 ;  /* 0x0000000000007b1d */ /* 0x010fe20000010000 */
[----:B------:R-:W-:Y:S01]  /*1c90*/  ULEA UR22, UR42, UR40, 0x3 ;  /* 0x000000282a167291 */ /* 0x000fe2000f8e183f */
[----:B------:R-:W-:Y:S01]  /*1ca0*/  @!P2 IMAD.MOV.U32 R4, RZ, RZ, 0x14000 ;  /* 0x00014000ff04a424 */ /* 0x000fe200078e00ff */
[----:B------:R-:W-:Y:S01]  /*1cb0*/  ELECT P0, URZ, PT ;  /* 0x00000000003f782f */ /* 0x000fe20003800000 */
[----:B------:R-:W-:Y:S01]  /*1cc0*/  IMAD.U32 R3, RZ, RZ, UR59 ;  /* 0x0000003bff037e24 */ /* 0x000fe2000f8e00ff */
[----:B--2---:R-:W-:Y:S02]  /*1cd0*/  ULEA UR8, UR42, UR40, 0xe ;  /* 0x000000282a087291 */ /* 0x004fe4000f8e703f */
[----:B------:R-:W-:Y:S01]  /*1ce0*/  ISETP.LT.U32.AND P0, PT, R2, 0x40, P0 ;  /* 0x000000400200780c */ /* 0x000fe20000701070 */
[----:B------:R-:W-:Y:S01]  /*1cf0*/  ULEA UR20, UR42, UR40, 0x10 ;  /* 0x000000282a147291 */ /* 0x000fe2000f8e803f */
[----:B------:R-:W-:Y:S01]  /*1d00*/  SHF.L.U32 R3, R3, 0x1f, RZ ;  /* 0x0000001f03037819 */ /* 0x000fe200000006ff */
[----:B------:R-:W-:-:S02]  /*1d10*/  ULOP3.LUT UR12, UR60, 0x1, URZ, 0xc0, !UPT ;  /* 0x000000013c0c7892 */ /* 0x000fc4000f8ec03f */
[----:B------:R-:W-:Y:S02]  /*1d20*/  UIADD3 UR21, UR8, 0x30000, URZ ;  /* 0x0003000008157890 */ /* 0x000fe4000fffe03f */
[----:B------:R-:W-:Y:S02]  /*1d30*/  ULEA UR8, UR12, UR20, 0xf ;  /* 0x000000140c087291 */ /* 0x000fe4000f8e783f */
[----:B------:R-:W-:Y:S01]  /*1d40*/  ULEA UR10, UR12, UR41, 0x6 ;  /* 0x000000290c0a7291 */ /* 0x000fe2000f8e303f */
[----:B------:R-:W-:-:S03]  /*1d50*/  ELECT P1, URZ, PT ;  /* 0x00000000003f782f */ /* 0x000fc60003820000 */
[----:B------:R-:W-:Y:S01]  /*1d60*/  VOTEU.ANY UP0, P0 ;  /* 0x00000000003f7886 */ /* 0x000fe20000000100 */
[----:B------:R-:W-:Y:S01]  /*1d70*/  VOTEU.ANY UP2, P0 ;  /* 0x00000000003f7886 */ /* 0x000fe20000040100 */
[----:B------:R-:W-:Y:S01]  /*1d80*/  ISETP.LT.U32.AND P1, PT, R2, 0x40, P1 ;  /* 0x000000400200780c */ /* 0x000fe20000f21070 */
[----:B------:R-:W-:Y:S01]  /*1d90*/  ULEA UR12, UR12, UR21, 0xd ;  /* 0x000000150c0c7291 */ /* 0x000fe2000f8e683f */
[----:B------:R1:W-:Y:S01]  /*1da0*/  @!P2 SYNCS.ARRIVE.TRANS64 RZ, [UR22+0x3c000], R4 ;  /* 0x03c00004ffffa9a7 */ /* 0x0003e20008000016 */
[----:B------:R2:W-:Y:S06]  /*1db0*/  MEMBAR.ALL.CTA ;  /* 0x0000000000007992 */ /* 0x0005ec0000008000 */
[----:B--2---:R-:W2:Y:S01]  /*1dc0*/  FENCE.VIEW.ASYNC.S ;  /* 0x00000000000073c6 */ /* 0x004ea20000000000 */
[----:B------:R-:W-:Y:S01]  /*1dd0*/  @UP0 UIADD3 UR9, UR22, 0x3c000, URZ ;  /* 0x0003c00016090890 */ /* 0x000fe2000fffe03f */
[----:B------:R-:W-:Y:S01]  /*1de0*/  @UP0 UMOV UR16, UR4 ;  /* 0x0000000400100c82 */ /* 0x000fe20008000000 */
[----:B------:R-:W-:Y:S01]  /*1df0*/  @UP0 UMOV UR17, UR5 ;  /* 0x0000000500110c82 */ /* 0x000fe20008000000 */
[----:B------:R-:W-:Y:S01]  /*1e00*/  UMOV UR14, UR10 ;  /* 0x0000000a000e7c82 */ /* 0x000fe20008000000 */
[----:B------:R-:W-:-:S02]  /*1e10*/  USHF.R.U32.HI UR36, URZ, 0x4, UR20 ;  /* 0x000000043f247899 */ /* 0x000fc40008011614 */
[----:B------:R-:W-:Y:S01]  /*1e20*/  USHF.R.U32.HI UR38, URZ, 0x4, UR21 ;  /* 0x000000043f267899 */ /* 0x000fe20008011615 */
[----:B--2---:R-:W-:Y:S01]  /*1e30*/  VOTEU.ANY UP1, P1 ;  /* 0x00000000003f7886 */ /* 0x004fe20000820100 */
[----:B------:R-:W-:Y:S01]  /*1e40*/  VOTEU.ANY UP3, P1 ;  /* 0x00000000003f7886 */ /* 0x000fe20000860100 */
[----:B------:R-:W-:Y:S02]  /*1e50*/  USGXT.U32 UR36, UR36, 0xe ;  /* 0x0000000e2424789a */ /* 0x000fe40008000000 */
[----:B------:R-:W-:Y:S02]  /*1e60*/  USGXT.U32 UR38, UR38, 0xe ;  /* 0x0000000e2626789a */ /* 0x000fe40008000000 */
[----:B------:R-:W-:Y:S01]  /*1e70*/  @UP1 UIADD3 UR13, UR22, 0x3c000, URZ ;  /* 0x0003c000160d1890 */ /* 0x000fe2000fffe03f */
[----:B------:R-:W-:Y:S01]  /*1e80*/  @UP1 UMOV UR18, UR6 ;  /* 0x0000000600121c82 */ /* 0x000fe20008000000 */
[----:B------:R-:W-:Y:S01]  /*1e90*/  @UP1 UMOV UR19, UR7 ;  /* 0x0000000700131c82 */ /* 0x000fe20008000000 */
[----:B------:R-:W-:Y:S01]  /*1ea0*/  UMOV UR37, 0x40000040 ;  /* 0x4000004000257882 */ /* 0x000fe20000000000 */
[----:B------:R-:W-:Y:S01]  /*1eb0*/  UMOV UR39, 0x40000040 ;  /* 0x4000004000277882 */ /* 0x000fe20000000000 */
[----:B------:R-:W-:Y:S06]  /*1ec0*/  BAR.SYNC.DEFER_BLOCKING 0x0 ;  /* 0x0000000000007b1d */ /* 0x000fec0000010000 */
[----:B------:R1:W-:Y:S02]  /*1ed0*/  @UP2 UTMALDG.2D [UR8], [UR16] ;  /* 0x00000008100025b4 */ /* 0x0003e40008008000 */
[----:B------:R-:W-:Y:S06]  /*1ee0*/  BAR.SYNC.DEFER_BLOCKING 0x0 ;  /* 0x0000000000007b1d */ /* 0x000fec0000010000 */
[----:B------:R1:W-:Y:S02]  /*1ef0*/  @UP3 UTMALDG.2D [UR12], [UR18] ;  /* 0x0000000c120035b4 */ /* 0x0003e40008008000 */
[----:B------:R-:W-:Y:S06]  /*1f00*/  BAR.SYNC.DEFER_BLOCKING 0x0 ;  /* 0x0000000000007b1d */ /* 0x000fec0000010000 */
[----:B------:R-:W2:Y:S02]  /*1f10*/  SYNCS.PHASECHK.TRANS64.TRYWAIT P0, [UR22+0x3c000], R3 ;  /* 0x03c00003ff0075a7 */ /* 0x000ea40008000156 */
[----:B-12---:R-:W-:Y:S05]  /*1f20*/  @!P0 BRA `(.L_x_48) ;  /* 0x0000000c00408947 */ /* 0x006fea0003800000 */
.L_x_50:
[----:B------:R-:W-:Y:S02]  /*1f30*/  WARPGROUP.DEPBAR.LE gsb0, 0x0 ;  /* 0x00008000000079c5 */ /* 0x000fe40000010000 */
[----:B------:R-:W-:Y:S01]  /*1f40*/  WARPGROUP.ARRIVE ;  /* 0x00000000000079c5 */ /* 0x000fe20000000000 */
[----:B------:R-:W-:Y:S01]  /*1f50*/  UIADD3 UR44, UP0, UR36, 0x2, URZ ;  /* 0x00000002242c7890 */ /* 0x000fe2000ff1e03f */
[----:B------:R-:W1:Y:S01]  /*1f60*/  LDC R3, c[0x0][0x230] ;  /* 0x00008c00ff037b82 */ /* 0x000e620000000800 */
[----:B------:R-:W-:Y:S01]  /*1f70*/  UIADD3 UR46, UP1, UR38, 0x2, URZ ;  /* 0x00000002262e7890 */ /* 0x000fe2000ff3e03f */
[----:B------:R-:W-:Y:S02]  /*1f80*/  UMOV UR8, URZ ;  /* 0x0000003f00087c82 */ /* 0x000fe40008000000 */
[----:B------:R-:W-:Y:S01]  /*1f90*/  HGMMA.64x64x16.F32 R120, gdesc[UR36], R120 ;  /* 0x00e00000247879f0 */ /* 0x000fe20008700878 */
[----:B------:R-:W-:Y:S01]  /*1fa0*/  UMOV UR9, URZ ;  /* 0x0000003f00097c82 */ /* 0x000fe20008000000 */
[----:B------:R-:W-:-:S02]  /*1fb0*/  UIADD3.X UR45, UR8, 0x40000040, URZ, UP0, !UPT ;  /* 0x40000040082d7890 */ /* 0x000fc400087fe43f */
[----:B------:R-:W-:Y:S02]  /*1fc0*/  UIADD3.X UR47, UR9, 0x40000040, URZ, UP1, !UPT ;  /* 0x40000040092f7890 */ /* 0x000fe40008ffe43f */
[----:B------:R-:W-:Y:S02]  /*1fd0*/  UIADD3.64 UR32, UR44, 0x2, URZ ;  /* 0x000000022c207897 */ /* 0x000fe4000fffe03f */
[----:B------:R-:W-:Y:S02]  /*1fe0*/  UIADD3.64 UR34, UR46, 0x2, URZ ;  /* 0x000000022e227897 */ /* 0x000fe4000fffe03f */
[----:B------:R-:W-:Y:S02]  /*1ff0*/  UIADD3.64 UR28, UR44, 0x4, URZ ;  /* 0x000000042c1c7897 */ /* 0x000fe4000fffe03f */
[----:B------:R-:W-:Y:S02]  /*2000*/  UIADD3.64 UR30, UR46, 0x4, URZ ;  /* 0x000000042e1e7897 */ /* 0x000fe4000fffe03f */
[----:B------:R-:W-:-:S02]  /*2010*/  UIADD3.64 UR24, UR44, 0x7fe, URZ ;  /* 0x000007fe2c187897 */ /* 0x000fc4000fffe03f */
[----:B------:R-:W-:Y:S02]  /*2020*/  UIADD3.64 UR26, UR46, 0x1fe, URZ ;  /* 0x000001fe2e1a7897 */ /* 0x000fe4000fffe03f */
[----:B------:R-:W-:Y:S02]  /*2030*/  UIADD3.64 UR20, UR44, 0x800, URZ ;  /* 0x000008002c147897 */ /* 0x000fe4000fffe03f */
[----:B------:R-:W-:Y:S02]  /*2040*/  UIADD3.64 UR22, UR46, 0x200, URZ ;  /* 0x000002002e167897 */ /* 0x000fe4000fffe03f */
[----:B------:R-:W-:Y:S02]  /*2050*/  UIADD3.64 UR16, UR44, 0x802, URZ ;  /* 0x000008022c107897 */ /* 0x000fe4000fffe03f */
[----:B------:R-:W-:Y:S02]  /*2060*/  UIADD3.64 UR18, UR46, 0x202, URZ ;  /* 0x000002022e127897 */ /* 0x000fe4000fffe03f */
[----:B------:R-:W-:-:S02]  /*2070*/  UIADD3.64 UR48, UR44, 0x804, URZ ;  /* 0x000008042c307897 */ /* 0x000fc4000fffe03f */
[----:B------:R-:W-:Y:S02]  /*2080*/  UIADD3.64 UR50, UR46, 0x204, URZ ;  /* 0x000002042e327897 */ /* 0x000fe4000fffe03f */
[----:B------:R-:W-:Y:S02]  /*2090*/  UIADD3.64 UR36, UR44, 0x1fe, URZ ;  /* 0x000001fe2c247897 */ /* 0x000fe4000fffe03f */
[----:B------:R-:W-:Y:S01]  /*20a0*/  UIADD3.64 UR52, UR44, 0x200, URZ ;  /* 0x000002002c347897 */ /* 0x000fe2000fffe03f */
[----:B------:R-:W-:Y:S01]  /*20b0*/  UMOV UR54, UR46 ;  /* 0x0000002e00367c82 */ /* 0x000fe20008000000 */
[----:B------:R-:W-:Y:S01]  /*20c0*/  UMOV UR55, UR47 ;  /* 0x0000002f00377c82 */ /* 0x000fe20008000000 */
[----:B------:R-:W-:Y:S02]  /*20d0*/  UIADD3 UR41, UR41, 0x80, URZ ;  /* 0x0000008029297890 */ /* 0x000fe4000fffe03f */
[----:B------:R-:W-:-:S04]  /*20e0*/  UIADD3 UR42, UR42, 0x1, URZ ;  /* 0x000000012a2a7890 */ /* 0x000fc8000fffe03f */
[----:B-1----:R-:W-:Y:S01]  /*20f0*/  ISETP.LE.AND P0, PT, R3, UR41, PT ;  /* 0x0000002903007c0c */ /* 0x002fe2000bf03270 */
[----:B------:R-:W-:-:S04]  /*2100*/  UISETP.NE.U32.AND UP0, UPT, UR42, 0x3, UPT ;  /* 0x000000032a00788c */ /* 0x000fc8000bf05070 */
[----:B------:R-:W-:Y:S02]  /*2110*/  USEL UR8, URZ, 0x1, UP0 ;  /* 0x000000013f087887 */ /* 0x000fe40008000000 */
[----:B------:R-:W-:Y:S02]  /*2120*/  USEL UR42, UR42, URZ, UP0 ;  /* 0x0000003f2a2a7287 */ /* 0x000fe40008000000 */
[----:B------:R-:W-:Y:S01]  /*2130*/  ULOP3.LUT UR59, UR59, UR8, URZ, 0x3c, !UPT ;  /* 0x000000083b3b7292 */ /* 0x000fe2000f8e3c3f */
[----:B------:R-:W-:Y:S04]  /*2140*/  HGMMA.64x64x16.F32 R120, gdesc[UR44], R120 ;  /* 0x00e000002c7879f0 */ /* 0x000fe80008700878 */
[----:B------:R-:W-:Y:S01]  /*2150*/  HGMMA.64x64x16.F32 R120, gdesc[UR32], R120 ;  /* 0x00e00000207879f0 */ /* 0x000fe20008700878 */
[----:B------:R-:W-:-:S03]  /*2160*/  UIADD3.64 UR32, UR44, 0x202, URZ ;  /* 0x000002022c207897 */ /* 0x000fc6000fffe03f */
        /* <DEDUP_REMOVED lines=13> */
[----:B------:R-:W-:Y:S01]  /*2240*/  UIADD3.64 UR52, UR44, 0x400, URZ ;  /* 0x000004002c347897 */ /* 0x000fe2000fffe03f */
[----:B------:R-:W-:Y:S01]  /*2250*/  UMOV UR54, UR46 ;  /* 0x0000002e00367c82 */ /* 0x000fe20008000000 */
[----:B------:R-:W-:Y:S01]  /*2260*/  UMOV UR55, UR47 ;  /* 0x0000002f00377c82 */ /* 0x000fe20008000000 */
        /* <DEDUP_REMOVED lines=30> */
[----:B------:R-:W-:-:S07]  /*2450*/  UMOV UR39, UR47 ;  /* 0x0000002f00277c82 */ /* 0x000fce0008000000 */
[----:B------:R-:W-:Y:S04]  /*2460*/  HGMMA.64x64x16.F32 R24, gdesc[UR36], R24 ;  /* 0x00e00000241879f0 */ /* 0x000fe80008700818 */
[----:B------:R-:W-:Y:S04]  /*2470*/  HGMMA.64x64x16.F32 R24, gdesc[UR32], R24 ;  /* 0x00e00000201879f0 */ /* 0x000fe80008700818 */
[----:B------:R-:W-:Y:S04]  /*2480*/  HGMMA.64x64x16.F32 R24, gdesc[UR28], R24 ;  /* 0x00e000001c1879f0 */ /* 0x000fe80008700818 */
[----:B------:R-:W-:Y:S04]  /*2490*/  HGMMA.64x64x16.F32 R24, gdesc[UR24], R24 ;  /* 0x00e00000181879f0 */ /* 0x000fe80008700818 */
[----:B------:R-:W-:Y:S04]  /*24a0*/  HGMMA.64x64x16.F32 R24, gdesc[UR20], R24 ;  /* 0x00e00000141879f0 */ /* 0x000fe80008700818 */
[----:B------:R-:W-:Y:S04]  /*24b0*/  HGMMA.64x64x16.F32 R24, gdesc[UR16], R24 ;  /* 0x00e00000101879f0 */ /* 0x000fe80008700818 */
[----:B------:R-:W-:Y:S01]  /*24c0*/  HGMMA.64x64x16.F32 R24, gdesc[UR48], R24, gsb0 ;  /* 0x00e00000301879f0 */ /* 0x000fe20008000818 */
[----:B------:R-:W-:Y:S05]  /*24d0*/  @!P0 BRA `(.L_x_49) ;  /* 0xfffffff400e88947 */ /* 0x000fea000383ffff */
.L_x_47:
[----:B------:R-:W-:Y:S02]  /*24e0*/  WARPGROUP.DEPBAR.LE gsb0, 0x0 ;  /* 0x00008000000079c5 */ /* 0x000fe40000010000 */
[----:B----4-:R-:W-:Y:S01]  /*24f0*/  BAR.SYNC.DEFER_BLOCKING 0x0 ;  /* 0x0000000000007b1d */ /* 0x010fe20000010000 */
[C---:B-1----:R-:W-:Y:S01]  /*2500*/  IMAD.SHL.U32 R3, R0.reuse, 0x80, RZ ;  /* 0x0000008000037824 */ /* 0x042fe200078e00ff */
[----:B------:R-:W-:Y:S01]  /*2510*/  ELECT P0, URZ, PT ;  /* 0x00000000003f782f */ /* 0x000fe20003800000 */
[----:B------:R-:W-:Y:S01]  /*2520*/  IMAD.SHL.U32 R4, R0, 0x10, RZ ;  /* 0x0000001000047824 */ /* 0x000fe200078e00ff */
[----:B------:R-:W-:Y:S02]  /*2530*/  F2FP.F16.F32.PACK_AB R120, R121, R120 ;  /* 0x000000787978723e */ /* 0x000fe400000000ff */
[----:B------:R-:W-:Y:S01]  /*2540*/  LOP3.LUT R3, R3, 0x780, RZ, 0xc0, !PT ;  /* 0x0000078003037812 */ /* 0x000fe200078ec0ff */
[----:B------:R-:W-:Y:S01]  /*2550*/  UMOV UR41, UR15 ;  /* 0x0000000f00297c82 */ /* 0x000fe20008000000 */
[----:B------:R-:W-:Y:S01]  /*2560*/  F2FP.F16.F32.PACK_AB R121, R123, R122 ;  /* 0x0000007a7b79723e */ /* 0x000fe200000000ff */
[----:B------:R-:W-:Y:S01]  /*2570*/  UMOV UR42, UR11 ;  /* 0x0000000b002a7c82 */ /* 0x000fe20008000000 */
[----:B------:R-:W-:-:S02]  /*2580*/  LOP3.LUT R3, R3, 0x70, R4, 0xf8, !PT ;  /* 0x0000007003037812 */ /* 0x000fc400078ef804 */
[----:B------:R-:W-:Y:S02]  /*2590*/  F2FP.F16.F32.PACK_AB R88, R89, R88 ;  /* 0x000000585958723e */ /* 0x000fe400000000ff */
[----:B------:R-:W-:Y:S01]  /*25a0*/  LOP3.LUT R3, R3, 0x10, R0, 0x78, !PT ;  /* 0x0000001003037812 */ /* 0x000fe200078e7800 */
[----:B------:R-:W-:Y:S01]  /*25b0*/  IMAD.SHL.U32 R0, R0, 0x40, RZ ;  /* 0x0000004000007824 */ /* 0x000fe200078e00ff */
[----:B------:R-:W-:Y:S02]  /*25c0*/  ISETP.LT.U32.AND P0, PT, R2, 0x20, P0 ;  /* 0x000000200200780c */ /* 0x000fe40000701070 */
[----:B------:R-:W-:Y:S02]  /*25d0*/  F2FP.F16.F32.PACK_AB R122, R125, R124 ;  /* 0x0000007c7d7a723e */ /* 0x000fe400000000ff */
[----:B------:R-:W-:Y:S02]  /*25e0*/  LOP3.LUT R0, R3, 0x1800, R0, 0xf8, !PT ;  /* 0x0000180003007812 */ /* 0x000fe400078ef800 */
[----:B------:R-:W-:Y:S01]  /*25f0*/  F2FP.F16.F32.PACK_AB R123, R127, R126 ;  /* 0x0000007e7f7b723e */ /* 0x000fe200000000ff */
[----:B------:R-:W1:Y:S02]  /*2600*/  @!P2 SYNCS.CCTL.IV [UR40+0x3c000] ;  /* 0x03c00000ff00a9b1 */ /* 0x000e640008000028 */
[----:B-1----:R-:W-:Y:S01]  /*2610*/  BAR.SYNC.DEFER_BLOCKING 0x0 ;  /* 0x0000000000007b1d */ /* 0x002fe20000010000 */
[C---:B------:R-:W-:Y:S01]  /*2620*/  LOP3.LUT R3, R0.reuse, 0x20, RZ, 0x3c, !PT ;  /* 0x0000002000037812 */ /* 0x040fe200078e3cff */
[----:B------:R-:W-:Y:S01]  /*2630*/  VIADD R2, R0, UR40 ;  /* 0x0000002800027c36 */ /* 0x000fe20008000000 */
[----:B------:R-:W-:-:S02]  /*2640*/  F2FP.F16.F32.PACK_AB R89, R91, R90 ;  /* 0x0000005a5b59723e */ /* 0x000fc400000000ff */
[----:B------:R-:W-:Y:S01]  /*2650*/  F2FP.F16.F32.PACK_AB R56, R57, R56 ;  /* 0x000000383938723e */ /* 0x000fe200000000ff */
[----:B------:R-:W-:Y:S01]  /*2660*/  VIADD R3, R3, UR40 ;  /* 0x0000002803037c36 */ /* 0x000fe20008000000 */
[----:B------:R-:W-:Y:S01]  /*2670*/  F2FP.F16.F32.PACK_AB R90, R93, R92 ;  /* 0x0000005c5d5a723e */ /* 0x000fe200000000ff */
[----:B------:R-:W-:Y:S01]  /*2680*/  VOTEU.ANY UP0, P0 ;  /* 0x00000000003f7886 */ /* 0x000fe20000000100 */
[----:B------:R-:W-:Y:S01]  /*2690*/  F2FP.F16.F32.PACK_AB R91, R95, R94 ;  /* 0x0000005e5f5b723e */ /* 0x000fe200000000ff */
[----:B------:R-:W-:Y:S01]  /*26a0*/  VOTEU.ANY UP1, P0 ;  /* 0x00000000003f7886 */ /* 0x000fe20000020100 */
[----:B------:R-:W-:Y:S02]  /*26b0*/  F2FP.F16.F32.PACK_AB R57, R59, R58 ;  /* 0x0000003a3b39723e */ /* 0x000fe400000000ff */
[----:B------:R-:W-:Y:S01]  /*26c0*/  F2FP.F16.F32.PACK_AB R24, R25, R24 ;  /* 0x000000181918723e */ /* 0x000fe200000000ff */
[----:B--2---:R-:W-:Y:S01]  /*26d0*/  @UP0 UMOV UR8, UR56 ;  /* 0x0000003800080c82 */ /* 0x004fe20008000000 */
[----:B------:R-:W-:Y:S01]  /*26e0*/  F2FP.F16.F32.PACK_AB R128, R129, R128 ;  /* 0x000000808180723e */ /* 0x000fe200000000ff */
[----:B------:R-:W-:Y:S01]  /*26f0*/  @UP0 UMOV UR9, UR43 ;  /* 0x0000002b00090c82 */ /* 0x000fe20008000000 */
[----:B------:R-:W-:-:S02]  /*2700*/  F2FP.F16.F32.PACK_AB R58, R61, R60 ;  /* 0x0000003c3d3a723e */ /* 0x000fc400000000ff */
[----:B------:R-:W-:Y:S02]  /*2710*/  F2FP.F16.F32.PACK_AB R59, R63, R62 ;  /* 0x0000003e3f3b723e */ /* 0x000fe400000000ff */
[----:B------:R-:W-:Y:S02]  /*2720*/  F2FP.F16.F32.PACK_AB R25, R27, R26 ;  /* 0x0000001a1b19723e */ /* 0x000fe400000000ff */
[----:B------:R-:W-:Y:S01]  /*2730*/  F2FP.F16.F32.PACK_AB R129, R131, R130 ;  /* 0x000000828381723e */ /* 0x000fe200000000ff */
[----:B------:R-:W1:Y:S02]  /*2740*/  @!P2 SYNCS.CCTL.IV [UR40+0x3c008] ;  /* 0x03c00800ff00a9b1 */ /* 0x000e640008000028 */
[----:B-1----:R-:W-:Y:S01]  /*2750*/  BAR.SYNC.DEFER_BLOCKING 0x0 ;  /* 0x0000000000007b1d */ /* 0x002fe20000010000 */
[----:B------:R-:W-:Y:S02]  /*2760*/  F2FP.F16.F32.PACK_AB R96, R97, R96 ;  /* 0x000000606160723e */ /* 0x000fe400000000ff */
[----:B------:R-:W-:-:S02]  /*2770*/  F2FP.F16.F32.PACK_AB R26, R29, R28 ;  /* 0x0000001c1d1a723e */ /* 0x000fc400000000ff */
[----:B------:R-:W-:Y:S02]  /*2780*/  F2FP.F16.F32.PACK_AB R27, R31, R30 ;  /* 0x0000001e1f1b723e */ /* 0x000fe400000000ff */
[----:B------:R-:W-:Y:S02]  /*2790*/  LOP3.LUT R4, R0, 0x40, RZ, 0x3c, !PT ;  /* 0x0000004000047812 */ /* 0x000fe400078e3cff */
[----:B------:R-:W-:Y:S02]  /*27a0*/  F2FP.F16.F32.PACK_AB R130, R133, R132 ;  /* 0x000000848582723e */ /* 0x000fe400000000ff */
[----:B------:R-:W-:Y:S01]  /*27b0*/  F2FP.F16.F32.PACK_AB R131, R135, R134 ;  /* 0x000000868783723e */ /* 0x000fe200000000ff */
[----:B------:R-:W-:Y:S01]  /*27c0*/  VIADD R4, R4, UR40 ;  /* 0x0000002804047c36 */ /* 0x000fe20008000000 */
[----:B------:R-:W-:Y:S02]  /*27d0*/  F2FP.F16.F32.PACK_AB R97, R99, R98 ;  /* 0x000000626361723e */ /* 0x000fe400000000ff */
[----:B------:R-:W-:-:S02]  /*27e0*/  F2FP.F16.F32.PACK_AB R64, R65, R64 ;  /* 0x000000404140723e */ /* 0x000fc400000000ff */
[----:B------:R-:W-:Y:S02]  /*27f0*/  F2FP.F16.F32.PACK_AB R98, R101, R100 ;  /* 0x000000646562723e */ /* 0x000fe400000000ff */
[----:B------:R-:W-:Y:S02]  /*2800*/  F2FP.F16.F32.PACK_AB R99, R103, R102 ;  /* 0x000000666763723e */ /* 0x000fe400000000ff */
[----:B------:R-:W-:Y:S02]  /*2810*/  F2FP.F16.F32.PACK_AB R65, R67, R66 ;  /* 0x000000424341723e */ /* 0x000fe400000000ff */
[----:B------:R-:W-:Y:S01]  /*2820*/  F2FP.F16.F32.PACK_AB R32, R33, R32 ;  /* 0x000000202120723e */ /* 0x000fe200000000ff */
[----:B------:R-:W1:Y:S02]  /*2830*/  @!P2 SYNCS.CCTL.IV [UR40+0x3c010] ;  /* 0x03c01000ff00a9b1 */ /* 0x000e640008000028 */
[----:B-1----:R-:W-:Y:S01]  /*2840*/  STSM.16.M88.4 [R2], R120 ;  /* 0x0000007802007844 */ /* 0x002fe20000000200 */
[----:B------:R-:W-:-:S02]  /*2850*/  F2FP.F16.F32.PACK_AB R136, R137, R136 ;  /* 0x000000888988723e */ /* 0x000fc400000000ff */
[----:B------:R-:W-:Y:S01]  /*2860*/  F2FP.F16.F32.PACK_AB R66, R69, R68 ;  /* 0x000000444542723e */ /* 0x000fe200000000ff */
[----:B------:R-:W-:Y:S01]  /*2870*/  STSM.16.M88.4 [R2+0x2000], R88 ;  /* 0x0020005802007844 */ /* 0x000fe20000000200 */
[----:B------:R-:W-:Y:S02]  /*2880*/  F2FP.F16.F32.PACK_AB R67, R71, R70 ;  /* 0x000000464743723e */ /* 0x000fe400000000ff */
[----:B------:R-:W-:Y:S01]  /*2890*/  F2FP.F16.F32.PACK_AB R33, R35, R34 ;  /* 0x000000222321723e */ /* 0x000fe200000000ff */
[----:B------:R-:W-:Y:S01]  /*28a0*/  STSM.16.M88.4 [R2+0x4000], R56 ;  /* 0x0040003802007844 */ /* 0x000fe20000000200 */
[----:B------:R-:W-:Y:S02]  /*28b0*/  F2FP.F16.F32.PACK_AB R137, R139, R138 ;  /* 0x0000008a8b89723e */ /* 0x000fe400000000ff */
[----:B------:R-:W-:Y:S01]  /*28c0*/  F2FP.F16.F32.PACK_AB R104, R105, R104 ;  /* 0x000000686968723e */ /* 0x000fe200000000ff */
[----:B------:R-:W-:Y:S01]  /*28d0*/  STSM.16.M88.4 [R2+0x6000], R24 ;  /* 0x0060001802007844 */ /* 0x000fe20000000200 */
[----:B------:R-:W-:-:S02]  /*28e0*/  F2FP.F16.F32.PACK_AB R34, R37, R36 ;  /* 0x000000242522723e */ /* 0x000fc400000000ff */
[----:B------:R-:W-:Y:S01]  /*28f0*/  F2FP.F16.F32.PACK_AB R35, R39, R38 ;  /* 0x000000262723723e */ /* 0x000fe200000000ff */
[----:B------:R-:W-:Y:S01]  /*2900*/  STSM.16.M88.4 [R3], R128 ;  /* 0x0000008003007844 */ /* 0x000fe20000000200 */
[----:B------:R-:W-:Y:S02]  /*2910*/  LOP3.LUT R0, R0, 0x60, RZ, 0x3c, !PT ;  /* 0x0000006000007812 */ /* 0x000fe400078e3cff */
[----:B------:R-:W-:Y:S01]  /*2920*/  F2FP.F16.F32.PACK_AB R138, R141, R140 ;  /* 0x0000008c8d8a723e */ /* 0x000fe200000000ff */
[----:B------:R-:W-:Y:S01]  /*2930*/  STSM.16.M88.4 [R3+0x2000], R96 ;  /* 0x0020006003007844 */ /* 0x000fe20000000200 */
[----:B------:R-:W-:Y:S01]  /*2940*/  F2FP.F16.F32.PACK_AB R139, R143, R142 ;  /* 0x0000008e8f8b723e */ /* 0x000fe200000000ff */
[----:B------:R-:W-:Y:S01]  /*2950*/  VIADD R0, R0, UR40 ;  /* 0x0000002800007c36 */ /* 0x000fe20008000000 */
[----:B------:R-:W-:Y:S01]  /*2960*/  F2FP.F16.F32.PACK_AB R105, R107, R106 ;  /* 0x0000006a6b69723e */ /* 0x000fe200000000ff */
[----:B------:R-:W-:Y:S01]  /*2970*/  STSM.16.M88.4 [R3+0x4000], R64 ;  /* 0x0040004003007844 */ /* 0x000fe20000000200 */
[----:B------:R-:W-:-:S02]  /*2980*/  F2FP.F16.F32.PACK_AB R72, R73, R72 ;  /* 0x000000484948723e */ /* 0x000fc400000000ff */
[----:B------:R-:W-:Y:S01]  /*2990*/  F2FP.F16.F32.PACK_AB R106, R109, R108 ;  /* 0x0000006c6d6a723e */ /* 0x000fe200000000ff */
[----:B------:R-:W-:Y:S01]  /*29a0*/  STSM.16.M88.4 [R3+0x6000], R32 ;  /* 0x0060002003007844 */ /* 0x000fe20000000200 */
[----:B------:R-:W-:Y:S02]  /*29b0*/  F2FP.F16.F32.PACK_AB R107, R111, R110 ;  /* 0x0000006e6f6b723e */ /* 0x000fe400000000ff */
[----:B------:R-:W-:Y:S01]  /*29c0*/  F2FP.F16.F32.PACK_AB R73, R75, R74 ;  /* 0x0000004a4b49723e */ /* 0x000fe200000000ff */
[----:B------:R-:W-:Y:S01]  /*29d0*/  STSM.16.M88.4 [R4], R136 ;  /* 0x0000008804007844 */ /* 0x000fe20000000200 */
[----:B------:R-:W-:Y:S02]  /*29e0*/  F2FP.F16.F32.PACK_AB R40, R41, R40 ;  /* 0x000000282928723e */ /* 0x000fe400000000ff */
[----:B------:R-:W-:Y:S01]  /*29f0*/  F2FP.F16.F32.PACK_AB R144, R145, R144 ;  /* 0x000000909190723e */ /* 0x000fe200000000ff */
[----:B------:R-:W-:Y:S01]  /*2a00*/  STSM.16.M88.4 [R4+0x2000], R104 ;  /* 0x0020006804007844 */ /* 0x000fe20000000200 */
[----:B------:R-:W-:-:S02]  /*2a10*/  F2FP.F16.F32.PACK_AB R74, R77, R76 ;  /* 0x0000004c4d4a723e */ /* 0x000fc400000000ff */
[----:B------:R-:W-:Y:S02]  /*2a20*/  F2FP.F16.F32.PACK_AB R75, R79, R78 ;  /* 0x0000004e4f4b723e */ /* 0x000fe400000000ff */
[----:B------:R-:W-:Y:S02]  /*2a30*/  F2FP.F16.F32.PACK_AB R41, R43, R42 ;  /* 0x0000002a2b29723e */ /* 0x000fe400000000ff */
[----:B------:R-:W-:Y:S01]  /*2a40*/  F2FP.F16.F32.PACK_AB R145, R147, R146 ;  /* 0x000000929391723e */ /* 0x000fe200000000ff */
[----:B------:R-:W-:Y:S01]  /*2a50*/  STSM.16.M88.4 [R4+0x4000], R72 ;  /* 0x0040004804007844 */ /* 0x000fe20000000200 */
[----:B------:R-:W-:Y:S02]  /*2a60*/  F2FP.F16.F32.PACK_AB R112, R113, R112 ;  /* 0x000000707170723e */ /* 0x000fe400000000ff */
[----:B------:R-:W-:Y:S02]  /*2a70*/  F2FP.F16.F32.PACK_AB R42, R45, R44 ;  /* 0x0000002c2d2a723e */ /* 0x000fe400000000ff */
[----:B------:R-:W-:-:S02]  /*2a80*/  F2FP.F16.F32.PACK_AB R43, R47, R46 ;  /* 0x0000002e2f2b723e */ /* 0x000fc400000000ff */
[----:B------:R-:W-:Y:S02]  /*2a90*/  F2FP.F16.F32.PACK_AB R146, R149, R148 ;  /* 0x000000949592723e */ /* 0x000fe400000000ff */
[----:B------:R-:W-:Y:S01]  /*2aa0*/  F2FP.F16.F32.PACK_AB R147, R151, R150 ;  /* 0x000000969793723e */ /* 0x000fe200000000ff */
[----:B------:R-:W-:Y:S01]  /*2ab0*/  STSM.16.M88.4 [R4+0x6000], R40 ;  /* 0x0060002804007844 */ /* 0x000fe20000000200 */
[----:B------:R-:W-:Y:S02]  /*2ac0*/  F2FP.F16.F32.PACK_AB R113, R115, R114 ;  /* 0x000000727371723e */ /* 0x000fe400000000ff */
[----:B------:R-:W-:Y:S01]  /*2ad0*/  F2FP.F16.F32.PACK_AB R80, R81, R80 ;  /* 0x000000505150723e */ /* 0x000fe200000000ff */
[----:B------:R-:W-:Y:S01]  /*2ae0*/  STSM.16.M88.4 [R0], R144 ;  /* 0x0000009000007844 */ /* 0x000fe20000000200 */
[----:B------:R-:W-:Y:S02]  /*2af0*/  F2FP.F16.F32.PACK_AB R114, R117, R116 ;  /* 0x000000747572723e */ /* 0x000fe400000000ff */
[----:B------:R-:W-:-:S02]  /*2b00*/  F2FP.F16.F32.PACK_AB R115, R119, R118 ;  /* 0x000000767773723e */ /* 0x000fc400000000ff */
[----:B------:R-:W-:Y:S02]  /*2b10*/  F2FP.F16.F32.PACK_AB R81, R83, R82 ;  /* 0x000000525351723e */ /* 0x000fe400000000ff */
[----:B------:R-:W-:Y:S01]  /*2b20*/  F2FP.F16.F32.PACK_AB R48, R49, R48 ;  /* 0x000000303130723e */ /* 0x000fe200000000ff */
[----:B------:R-:W-:Y:S01]  /*2b30*/  STSM.16.M88.4 [R0+0x2000], R112 ;  /* 0x0020007000007844 */ /* 0x000fe20000000200 */
[----:B------:R-:W-:Y:S02]  /*2b40*/  F2FP.F16.F32.PACK_AB R82, R85, R84 ;  /* 0x000000545552723e */ /* 0x000fe400000000ff */
[----:B------:R-:W-:Y:S02]  /*2b50*/  F2FP.F16.F32.PACK_AB R83, R87, R86 ;  /* 0x000000565753723e */ /* 0x000fe400000000ff */
[----:B------:R-:W-:Y:S02]  /*2b60*/  F2FP.F16.F32.PACK_AB R49, R51, R50 ;  /* 0x000000323331723e */ /* 0x000fe400000000ff */
[----:B------:R-:W-:Y:S01]  /*2b70*/  F2FP.F16.F32.PACK_AB R50, R53, R52 ;  /* 0x000000343532723e */ /* 0x000fe200000000ff */
[----:B------:R-:W-:Y:S01]  /*2b80*/  STSM.16.M88.4 [R0+0x4000], R80 ;  /* 0x0040005000007844 */ /* 0x000fe20000000200 */
[----:B------:R-:W-:-:S05]  /*2b90*/  F2FP.F16.F32.PACK_AB R51, R55, R54 ;  /* 0x000000363733723e */ /* 0x000fca00000000ff */
[----:B------:R-:W-:Y:S01]  /*2ba0*/  STSM.16.M88.4 [R0+0x6000], R48 ;  /* 0x0060003000007844 */ /* 0x000fe20000000200 */
[----:B------:R1:W-:Y:S06]  /*2bb0*/  MEMBAR.ALL.CTA ;  /* 0x0000000000007992 */ /* 0x0003ec0000008000 */
[----:B-1----:R-:W1:Y:S02]  /*2bc0*/  FENCE.VIEW.ASYNC.S ;  /* 0x00000000000073c6 */ /* 0x002e640000000000 */
[----:B-1----:R-:W-:Y:S06]  /*2bd0*/  BAR.SYNC.DEFER_BLOCKING 0x0 ;  /* 0x0000000000007b1d */ /* 0x002fec0000010000 */
[----:B------:R1:W-:Y:S01]  /*2be0*/  @UP1 UTMASTG.2D [UR40], [UR8] ;  /* 0x00000028080013b5 */ /* 0x0003e20008008000 */
[----:B------:R0:W-:Y:S01]  /*2bf0*/  UTMACMDFLUSH ;  /* 0x00000000000079b7 */ /* 0x0001e20000000000 */
[----:B------:R-:W-:-:S04]  /*2c00*/  DEPBAR.LE SB0, 0x0 ;  /* 0x000080000000791a */ /* 0x000fc80000000000 */
[----:B------:R-:W-:Y:S06]  /*2c10*/  BAR.SYNC.DEFER_BLOCKING 0x0 ;  /* 0x0000000000007b1d */ /* 0x000fec0000010000 */
[----:B-1----:R-:W-:Y:S05]  /*2c20*/  EXIT ;  /* 0x000000000000794d */ /* 0x002fea0003800000 */
.L_x_48:
[----:B------:R-:W1:Y:S02]  /*2c30*/  SYNCS.PHASECHK.TRANS64.TRYWAIT P0, [UR22+0x3c000], R3 ;  /* 0x03c00003ff0075a7 */ /* 0x000e640008000156 */
[----:B-1----:R-:W-:Y:S05]  /*2c40*/  @!P0 BRA `(.L_x_48) ;  /* 0xfffffffc00f88947 */ /* 0x002fea000383ffff */
[----:B------:R-:W-:Y:S05]  /*2c50*/  BRA `(.L_x_50) ;  /* 0xfffffff000b47947 */ /* 0x000fea000383ffff */
.L_x_51:
[----:B------:R-:W-:-:S00]  /*2c60*/  BRA `(.L_x_51) ;  /* 0xfffffffc00fc7947 */ /* 0x000fc0000383ffff */
[----:B------:R-:W-:-:S00]  /*2c70*/  NOP ;  /* 0x0000000000007918 */ /* 0x000fc00000000000 */
        /* <DEDUP_REMOVED lines=8> */
.L_x_52:


//--------------------- .nv.shared.gluon_wgmma    --------------------------
	.section	.nv.shared.gluon_wgmma,"aw",@nobits
	.sectionflags	@""
	.align	16
	.zero		1024


//--------------------- .nv.shared.reserved.0     --------------------------
	.section	.nv.shared.reserved.0,"aw",@nobits
	.weak		__nv_reservedSMEM_offset_0_alias
	.size		__nv_reservedSMEM_offset_0_alias, 0, 0
	.other		__nv_reservedSMEM_offset_0_alias,@"STO_CUDA_RESERVED_SHARED STV_DEFAULT"
__nv_reservedSMEM_offset_0_alias:
	.zero		0


//--------------------- .nv.constant0.gluon_wgmma --------------------------
	.section	.nv.constant0.gluon_wgmma,"a",@progbits
	.sectionflags	@""
	.align	4
.nv.constant0.gluon_wgmma:
	.zero		608


//--------------------- SYMBOLS --------------------------

	.type		.nv.reservedSmem.offset0,@object
	.size		.nv.reservedSmem.offset0,0x4
